	.target	sm_90a

	.elftype	@"ET_EXEC"


//--------------------- .note.nv.tkinfo           --------------------------
	.section	.note.nv.tkinfo,"",@"SHT_NOTE"
	.sectionflags	@"SHF_NOTE_NV_TKINFO"
	.tkinfo
        /*0018*/ 	.word	0x00000002
        /*0030*/ 	.string	""
        /*0030*/ 	.string	"ptxas"
        /*0030*/ 	.string	"Cuda compilation tools, release 13.0, V13.0.88"
        /*0030*/ 	.string	"Build cuda_13.0.r13.0/compiler.36424714_0"
        /*0030*/ 	.string	"-arch sm_90a -m 64 "



//--------------------- .note.nv.cuinfo           --------------------------
	.section	.note.nv.cuinfo,"",@"SHT_NOTE"
	.sectionflags	@"SHF_NOTE_NV_CUINFO"
        /*0018*/ 	.short	0x0002
        /*001a*/ 	.short	0x005a
        /*001c*/ 	.short	0x0082
	.zero		2


//--------------------- .nv.info                  --------------------------
	.section	.nv.info,"",@"SHT_CUDA_INFO"
	.align	4


	//----- nvinfo : EIATTR_REGCOUNT
	.align		4
        /*0000*/ 	.byte	0x04, 0x2f
        /*0002*/ 	.short	(.L_12 - .L_11)
	.align		4
.L_11:
        /*0004*/ 	.word	index@(_ZN7cutlass13device_kernelINS_4gemm6kernel13GemmUniversalIN4cute5tupleIJiiiiEEENS1_10collective13CollectiveMmaINS1_37MainloopSm90TmaGmmaWarpSpecializedFP8ILi5ENS5_IJNS4_1CILi2EEENSA_ILi1EEESC_EEENS1_35KernelTmaWarpSpecializedCooperativeEEENS5_IJNSA_ILi128EEESG_NSA_ILi64EEEEEENS_12float_e4m3_tENS5_IJlSC_lEEESJ_SK_NS4_8TiledMMAINS4_8MMA_AtomIJNS4_4SM904GMMA31MMA_64x128x32_F32E4M3E4M3_SS_TNILNSO_7ScaleInE1ELSQ_1EEEEEENS4_6LayoutISD_NS5_IJSC_NSA_ILi0EEESU_EEEEENS5_IJNS4_10UnderscoreESX_SX_EEEEENS4_13SM90_TMA_LOADENS4_14ComposedLayoutINS4_7SwizzleILi2ELi4ELi3EEENS4_18smem_ptr_flag_bitsILi8EEENST_INS5_IJNSA_ILi8EEESH_EEENS5_IJSH_SC_EEEEEEEvNS4_8identityENS4_23SM90_TMA_LOAD_MULTICASTES1A_vS1B_EENS_8epilogue10collective6detail29Sm90TmaWarpSpecializedAdapterINS1F_15DefaultEpilogueISJ_SK_SK_NS1E_6thread17LinearCombinationISJ_Li1EffLNS1J_9ScaleType4KindE0ELNS_15FloatRoundStyleE2ESJ_EENS1_15EpilogueDefaultEEEEEvvEEEEvNT_6ParamsE)
        /*0008*/ 	.word	0x000000a8


	//----- nvinfo : EIATTR_FRAME_SIZE
	.align		4
.L_12:
        /*000c*/ 	.byte	0x04, 0x11
        /*000e*/ 	.short	(.L_14 - .L_13)
	.align		4
.L_13:
        /*0010*/ 	.word	index@(_ZN7cutlass13device_kernelINS_4gemm6kernel13GemmUniversalIN4cute5tupleIJiiiiEEENS1_10collective13CollectiveMmaINS1_37MainloopSm90TmaGmmaWarpSpecializedFP8ILi5ENS5_IJNS4_1CILi2EEENSA_ILi1EEESC_EEENS1_35KernelTmaWarpSpecializedCooperativeEEENS5_IJNSA_ILi128EEESG_NSA_ILi64EEEEEENS_12float_e4m3_tENS5_IJlSC_lEEESJ_SK_NS4_8TiledMMAINS4_8MMA_AtomIJNS4_4SM904GMMA31MMA_64x128x32_F32E4M3E4M3_SS_TNILNSO_7ScaleInE1ELSQ_1EEEEEENS4_6LayoutISD_NS5_IJSC_NSA_ILi0EEESU_EEEEENS5_IJNS4_10UnderscoreESX_SX_EEEEENS4_13SM90_TMA_LOADENS4_14ComposedLayoutINS4_7SwizzleILi2ELi4ELi3EEENS4_18smem_ptr_flag_bitsILi8EEENST_INS5_IJNSA_ILi8EEESH_EEENS5_IJSH_SC_EEEEEEEvNS4_8identityENS4_23SM90_TMA_LOAD_MULTICASTES1A_vS1B_EENS_8epilogue10collective6detail29Sm90TmaWarpSpecializedAdapterINS1F_15DefaultEpilogueISJ_SK_SK_NS1E_6thread17LinearCombinationISJ_Li1EffLNS1J_9ScaleType4KindE0ELNS_15FloatRoundStyleE2ESJ_EENS1_15EpilogueDefaultEEEEEvvEEEEvNT_6ParamsE)
        /*0014*/ 	.word	0x00000000


	//----- nvinfo : EIATTR_MIN_STACK_SIZE
	.align		4
.L_14:
        /*0018*/ 	.byte	0x04, 0x12
        /*001a*/ 	.short	(.L_16 - .L_15)
	.align		4
.L_15:
        /*001c*/ 	.word	index@(_ZN7cutlass13device_kernelINS_4gemm6kernel13GemmUniversalIN4cute5tupleIJiiiiEEENS1_10collective13CollectiveMmaINS1_37MainloopSm90TmaGmmaWarpSpecializedFP8ILi5ENS5_IJNS4_1CILi2EEENSA_ILi1EEESC_EEENS1_35KernelTmaWarpSpecializedCooperativeEEENS5_IJNSA_ILi128EEESG_NSA_ILi64EEEEEENS_12float_e4m3_tENS5_IJlSC_lEEESJ_SK_NS4_8TiledMMAINS4_8MMA_AtomIJNS4_4SM904GMMA31MMA_64x128x32_F32E4M3E4M3_SS_TNILNSO_7ScaleInE1ELSQ_1EEEEEENS4_6LayoutISD_NS5_IJSC_NSA_ILi0EEESU_EEEEENS5_IJNS4_10UnderscoreESX_SX_EEEEENS4_13SM90_TMA_LOADENS4_14ComposedLayoutINS4_7SwizzleILi2ELi4ELi3EEENS4_18smem_ptr_flag_bitsILi8EEENST_INS5_IJNSA_ILi8EEESH_EEENS5_IJSH_SC_EEEEEEEvNS4_8identityENS4_23SM90_TMA_LOAD_MULTICASTES1A_vS1B_EENS_8epilogue10collective6detail29Sm90TmaWarpSpecializedAdapterINS1F_15DefaultEpilogueISJ_SK_SK_NS1E_6thread17LinearCombinationISJ_Li1EffLNS1J_9ScaleType4KindE0ELNS_15FloatRoundStyleE2ESJ_EENS1_15EpilogueDefaultEEEEEvvEEEEvNT_6ParamsE)
        /*0020*/ 	.word	0x00000000
.L_16:


//--------------------- .nv.compat                --------------------------
	.section	.nv.compat,"",@"SHT_CUDA_COMPAT_INFO"
	.align	4
        /*0000*/ 	.byte	0x02, 0x09, 0x01, 0x00, 0x02, 0x02, 0x04, 0x00, 0x02, 0x05, 0x05, 0x00, 0x03, 0x07, 0x01, 0x01
        /*0010*/ 	.byte	0x02, 0x03, 0x01, 0x00, 0x02, 0x06, 0x01, 0x00, 0x04, 0x0b, 0x08, 0x00, 0x00, 0x00, 0x00, 0x00
        /*0020*/ 	.byte	0x00, 0x00, 0x00, 0x00


//--------------------- .nv.info._ZN7cutlass13device_kernelINS_4gemm6kernel13GemmUniversalIN4cute5tupleIJiiiiEEENS1_10collective13CollectiveMmaINS1_37MainloopSm90TmaGmmaWarpSpecializedFP8ILi5ENS5_IJNS4_1CILi2EEENSA_ILi1EEESC_EEENS1_35KernelTmaWarpSpecializedCooperativeEEENS5_IJNSA_ILi128EEESG_NSA_ILi64EEEEEENS_12float_e4m3_tENS5_IJlSC_lEEESJ_SK_NS4_8TiledMMAINS4_8MMA_AtomIJNS4_4SM904GMMA31MMA_64x128x32_F32E4M3E4M3_SS_TNILNSO_7ScaleInE1ELSQ_1EEEEEENS4_6LayoutISD_NS5_IJSC_NSA_ILi0EEESU_EEEEENS5_IJNS4_10UnderscoreESX_SX_EEEEENS4_13SM90_TMA_LOADENS4_14ComposedLayoutINS4_7SwizzleILi2ELi4ELi3EEENS4_18smem_ptr_flag_bitsILi8EEENST_INS5_IJNSA_ILi8EEESH_EEENS5_IJSH_SC_EEEEEEEvNS4_8identityENS4_23SM90_TMA_LOAD_MULTICASTES1A_vS1B_EENS_8epilogue10collective6detail29Sm90TmaWarpSpecializedAdapterINS1F_15DefaultEpilogueISJ_SK_SK_NS1E_6thread17LinearCombinationISJ_Li1EffLNS1J_9ScaleType4KindE0ELNS_15FloatRoundStyleE2ESJ_EENS1_15EpilogueDefaultEEEEEvvEEEEvNT_6ParamsE --------------------------
	.section	.nv.info._ZN7cutlass13device_kernelINS_4gemm6kernel13GemmUniversalIN4cute5tupleIJiiiiEEENS1_10collective13CollectiveMmaINS1_37MainloopSm90TmaGmmaWarpSpecializedFP8ILi5ENS5_IJNS4_1CILi2EEENSA_ILi1EEESC_EEENS1_35KernelTmaWarpSpecializedCooperativeEEENS5_IJNSA_ILi128EEESG_NSA_ILi64EEEEEENS_12float_e4m3_tENS5_IJlSC_lEEESJ_SK_NS4_8TiledMMAINS4_8MMA_AtomIJNS4_4SM904GMMA31MMA_64x128x32_F32E4M3E4M3_SS_TNILNSO_7ScaleInE1ELSQ_1EEEEEENS4_6LayoutISD_NS5_IJSC_NSA_ILi0EEESU_EEEEENS5_IJNS4_10UnderscoreESX_SX_EEEEENS4_13SM90_TMA_LOADENS4_14ComposedLayoutINS4_7SwizzleILi2ELi4ELi3EEENS4_18smem_ptr_flag_bitsILi8EEENST_INS5_IJNSA_ILi8EEESH_EEENS5_IJSH_SC_EEEEEEEvNS4_8identityENS4_23SM90_TMA_LOAD_MULTICASTES1A_vS1B_EENS_8epilogue10collective6detail29Sm90TmaWarpSpecializedAdapterINS1F_15DefaultEpilogueISJ_SK_SK_NS1E_6thread17LinearCombinationISJ_Li1EffLNS1J_9ScaleType4KindE0ELNS_15FloatRoundStyleE2ESJ_EENS1_15EpilogueDefaultEEEEEvvEEEEvNT_6ParamsE,"",@"SHT_CUDA_INFO"
	.sectionflags	@""
	.align	4


	//----- nvinfo : EIATTR_CUDA_API_VERSION
	.align		4
        /*0000*/ 	.byte	0x04, 0x37
        /*0002*/ 	.short	(.L_18 - .L_17)
.L_17:
        /*0004*/ 	.word	0x00000082


	//----- nvinfo : EIATTR_KPARAM_INFO
	.align		4
.L_18:
        /*0008*/ 	.byte	0x04, 0x17
        /*000a*/ 	.short	(.L_20 - .L_19)
.L_19:
        /*000c*/ 	.word	0x00000000
        /*0010*/ 	.short	0x0000
        /*0012*/ 	.short	0x0070
        /*0014*/ 	.byte	0x00, 0xf0, 0x01, 0x10


	//----- nvinfo : EIATTR_SPARSE_MMA_MASK
	.align		4
.L_20:
        /*0018*/ 	.byte	0x03, 0x50
        /*001a*/ 	.short	0x0000


	//----- nvinfo : EIATTR_MAXREG_COUNT
	.align		4
        /*001c*/ 	.byte	0x03, 0x1b
        /*001e*/ 	.short	0x00a8


	//----- nvinfo : EIATTR_NUM_BARRIERS
	.align		4
        /*0020*/ 	.byte	0x02, 0x4c
        /*0022*/ 	.byte	0x01
	.zero		1


	//----- nvinfo : EIATTR_MERCURY_ISA_VERSION
	.align		4
        /*0024*/ 	.byte	0x03, 0x5f
        /*0026*/ 	.short	0x0101


	//----- nvinfo : EIATTR_INT_WARP_WIDE_INSTR_OFFSETS
	.align		4
        /*0028*/ 	.byte	0x04, 0x31
        /*002a*/ 	.short	(.L_22 - .L_21)


	//   ....[0]....
.L_21:
        /*002c*/ 	.word	0x000004c0


	//   ....[1]....
        /*0030*/ 	.word	0x000004f0


	//   ....[2]....
        /*0034*/ 	.word	0x00000670


	//----- nvinfo : EIATTR_COOP_GROUP_MASK_REGIDS
	.align		4
.L_22:
        /*0038*/ 	.byte	0x04, 0x29
        /*003a*/ 	.short	(.L_24 - .L_23)


	//   ....[0]....
.L_23:
        /*003c*/ 	.word	0xffffffff


	//   ....[1]....
        /*0040*/ 	.word	0xffffffff


	//   ....[2]....
        /*0044*/ 	.word	0xffffffff


	//   ....[3]....
        /*0048*/ 	.word	0xffffffff


	//   ....[4]....
        /*004c*/ 	.word	0xffffffff


	//   ....[5]....
        /*0050*/ 	.word	0xffffffff


	//----- nvinfo : EIATTR_COOP_GROUP_INSTR_OFFSETS
	.align		4
.L_24:
        /*0054*/ 	.byte	0x04, 0x28
        /*0056*/ 	.short	(.L_26 - .L_25)


	//   ....[0]....
.L_25:
        /*0058*/ 	.word	0x00000060


	//   ....[1]....
        /*005c*/ 	.word	0x00000070


	//   ....[2]....
        /*0060*/ 	.word	0x00000130


	//   ....[3]....
        /*0064*/ 	.word	0x000002f0


	//   ....[4]....
        /*0068*/ 	.word	0x00000810


	//   ....[5]....
        /*006c*/ 	.word	0x00001290


	//----- nvinfo : EIATTR_REG_RECONFIG
	.align		4
.L_26:
        /*0070*/ 	.byte	0x01, 0x54
	.zero		2


	//----- nvinfo : EIATTR_MBARRIER_INSTR_OFFSETS
	.align		4
        /*0074*/ 	.byte	0x04, 0x39
        /*0076*/ 	.short	(.L_28 - .L_27)


	//   ....[0]....
.L_27:
        /*0078*/ 	.word	0x00000230
        /*007c*/ 	.word	0x000000ff
        /*0080*/ 	.word	0x00000000
        /*0084*/ 	.short	0x0100
        /*0086*/ 	.byte	0x08
	.zero		1


	//   ....[1]....
        /*0088*/ 	.word	0x00000240
        /*008c*/ 	.word	0x000000ff
        /*0090*/ 	.word	0x00000028
        /*0094*/ 	.short	0x0100
        /*0096*/ 	.byte	0x08
	.zero		1


	//   ....[2]....
        /*0098*/ 	.word	0x00000250
        /*009c*/ 	.word	0x000000ff
        /*00a0*/ 	.word	0x00000008
        /*00a4*/ 	.short	0x0100
        /*00a6*/ 	.byte	0x08
	.zero		1


	//   ....[3]....
        /*00a8*/ 	.word	0x00000260
        /*00ac*/ 	.word	0x000000ff
        /*00b0*/ 	.word	0x00000030
        /*00b4*/ 	.short	0x0100
        /*00b6*/ 	.byte	0x08
	.zero		1


	//   ....[4]....
        /*00b8*/ 	.word	0x00000270
        /*00bc*/ 	.word	0x000000ff
        /*00c0*/ 	.word	0x00000010
        /*00c4*/ 	.short	0x0100
        /*00c6*/ 	.byte	0x08
	.zero		1


	//   ....[5]....
        /*00c8*/ 	.word	0x00000280
        /*00cc*/ 	.word	0x000000ff
        /*00d0*/ 	.word	0x00000038
        /*00d4*/ 	.short	0x0100
        /*00d6*/ 	.byte	0x08
	.zero		1


	//   ....[6]....
        /*00d8*/ 	.word	0x00000290
        /*00dc*/ 	.word	0x000000ff
        /*00e0*/ 	.word	0x00000018
        /*00e4*/ 	.short	0x0100
        /*00e6*/ 	.byte	0x08
	.zero		1


	//   ....[7]....
        /*00e8*/ 	.word	0x000002a0
        /*00ec*/ 	.word	0x000000ff
        /*00f0*/ 	.word	0x00000040
        /*00f4*/ 	.short	0x0100
        /*00f6*/ 	.byte	0x08
	.zero		1


	//   ....[8]....
        /*00f8*/ 	.word	0x000002b0
        /*00fc*/ 	.word	0x000000ff
        /*0100*/ 	.word	0x00000020
        /*0104*/ 	.short	0x0100
        /*0106*/ 	.byte	0x08
	.zero		1


	//   ....[9]....
        /*0108*/ 	.word	0x000002c0
        /*010c*/ 	.word	0x000000ff
        /*0110*/ 	.word	0x00000048
        /*0114*/ 	.short	0x0100
        /*0116*/ 	.byte	0x08
	.zero		1


	//   ....[10]....
        /*0118*/ 	.word	0x00000700
        /*011c*/ 	.word	0x000000ff
        /*0120*/ 	.word	0x00000060
        /*0124*/ 	.short	0x0100
        /*0126*/ 	.byte	0x06
	.zero		1


	//   ....[11]....
        /*0128*/ 	.word	0x000007a0
        /*012c*/ 	.word	0x000000ff
        /*0130*/ 	.word	0x00000068
        /*0134*/ 	.short	0x0100
        /*0136*/ 	.byte	0x06
	.zero		1


	//   ....[12]....
        /*0138*/ 	.word	0x000017c0
        /*013c*/ 	.word	0x000000ff
        /*0140*/ 	.word	0x00000000
        /*0144*/ 	.short	0x010a
        /*0146*/ 	.byte	0x06
	.zero		1


	//   ....[13]....
        /*0148*/ 	.word	0x00001800
        /*014c*/ 	.word	0x000000ff
        /*0150*/ 	.word	0x00000000
        /*0154*/ 	.short	0x010a
        /*0156*/ 	.byte	0x06
	.zero		1


	//   ....[14]....
        /*0158*/ 	.word	0x00002130
        /*015c*/ 	.word	0x000000ff
        /*0160*/ 	.word	0x00000000
        /*0164*/ 	.short	0x010a
        /*0166*/ 	.byte	0x0c
	.zero		1


	//   ....[15]....
        /*0168*/ 	.word	0x00002170
        /*016c*/ 	.word	0x000000ff
        /*0170*/ 	.word	0x00000000
        /*0174*/ 	.short	0x010a
        /*0176*/ 	.byte	0x0c
	.zero		1


	//   ....[16]....
        /*0178*/ 	.word	0x000027a0
        /*017c*/ 	.word	0x0000008c
        /*0180*/ 	.word	0x00000000
        /*0184*/ 	.short	0x0101
        /*0186*/ 	.byte	0x3f
	.zero		1


	//   ....[17]....
        /*0188*/ 	.word	0x00002e40
        /*018c*/ 	.word	0x0000000c
        /*0190*/ 	.word	0x00000000
        /*0194*/ 	.short	0x0101
        /*0196*/ 	.byte	0x3f
	.zero		1


	//   ....[18]....
        /*0198*/ 	.word	0x00008730
        /*019c*/ 	.word	0x00000014
        /*01a0*/ 	.word	0x00000028
        /*01a4*/ 	.short	0x010a
        /*01a6*/ 	.byte	0x3f
	.zero		1


	//   ....[19]....
        /*01a8*/ 	.word	0x00008aa0
        /*01ac*/ 	.word	0x00000008
        /*01b0*/ 	.word	0x00000068
        /*01b4*/ 	.short	0x0101
        /*01b6*/ 	.byte	0x3f
	.zero		1


	//   ....[20]....
        /*01b8*/ 	.word	0x000091c0
        /*01bc*/ 	.word	0x00000006
        /*01c0*/ 	.word	0x00000000
        /*01c4*/ 	.short	0x010a
        /*01c6*/ 	.byte	0x3f
	.zero		1


	//   ....[21]....
        /*01c8*/ 	.word	0x00009240
        /*01cc*/ 	.word	0x00000007
        /*01d0*/ 	.word	0x00000000
        /*01d4*/ 	.short	0x010a
        /*01d6*/ 	.byte	0x3f
	.zero		1


	//   ....[22]....
        /*01d8*/ 	.word	0x000092d0
        /*01dc*/ 	.word	0x0000000a
        /*01e0*/ 	.word	0x00000000
        /*01e4*/ 	.short	0x010a
        /*01e6*/ 	.byte	0x3f
	.zero		1


	//   ....[23]....
        /*01e8*/ 	.word	0x00009360
        /*01ec*/ 	.word	0x0000000b
        /*01f0*/ 	.word	0x00000000
        /*01f4*/ 	.short	0x010a
        /*01f6*/ 	.byte	0x3f
	.zero		1


	//   ....[24]....
        /*01f8*/ 	.word	0x000093f0
        /*01fc*/ 	.word	0x00000003
        /*0200*/ 	.word	0x00000000
        /*0204*/ 	.short	0x010a
        /*0206*/ 	.byte	0x3f
	.zero		1


	//   ....[25]....
        /*0208*/ 	.word	0x00009460
        /*020c*/ 	.word	0x0000000d
        /*0210*/ 	.word	0x00000000
        /*0214*/ 	.short	0x010a
        /*0216*/ 	.byte	0x3f
	.zero		1


	//   ....[26]....
        /*0218*/ 	.word	0x000094c0
        /*021c*/ 	.word	0x00000091
        /*0220*/ 	.word	0x00000000
        /*0224*/ 	.short	0x010a
        /*0226*/ 	.byte	0x3f
	.zero		1


	//   ....[27]....
        /*0228*/ 	.word	0x00009590
        /*022c*/ 	.word	0x00000014
        /*0230*/ 	.word	0x00000028
        /*0234*/ 	.short	0x010a
        /*0236*/ 	.byte	0x3f
	.zero		1


	//   ....[28]....
        /*0238*/ 	.word	0x00009660
        /*023c*/ 	.word	0x00000006
        /*0240*/ 	.word	0x00000000
        /*0244*/ 	.short	0x010a
        /*0246*/ 	.byte	0x3f
	.zero		1


	//   ....[29]....
        /*0248*/ 	.word	0x000096b0
        /*024c*/ 	.word	0x00000007
        /*0250*/ 	.word	0x00000000
        /*0254*/ 	.short	0x010a
        /*0256*/ 	.byte	0x3f
	.zero		1


	//   ....[30]....
        /*0258*/ 	.word	0x00009700
        /*025c*/ 	.word	0x0000000a
        /*0260*/ 	.word	0x00000000
        /*0264*/ 	.short	0x010a
        /*0266*/ 	.byte	0x3f
	.zero		1


	//   ....[31]....
        /*0268*/ 	.word	0x00009750
        /*026c*/ 	.word	0x0000000b
        /*0270*/ 	.word	0x00000000
        /*0274*/ 	.short	0x010a
        /*0276*/ 	.byte	0x3f
	.zero		1


	//----- nvinfo : EIATTR_NUM_MBARRIERS
	.align		4
.L_28:
        /*0278*/ 	.byte	0x03, 0x38
        /*027a*/ 	.short	0x000c


	//----- nvinfo : EIATTR_EXIT_INSTR_OFFSETS
	.align		4
        /*027c*/ 	.byte	0x04, 0x1c
        /*027e*/ 	.short	(.L_30 - .L_29)


	//   ....[0]....
.L_29:
        /*0280*/ 	.word	0x00000970


	//   ....[1]....
        /*0284*/ 	.word	0x00001160


	//   ....[2]....
        /*0288*/ 	.word	0x00007e50


	//   ....[3]....
        /*028c*/ 	.word	0x000083b0


	//   ....[4]....
        /*0290*/ 	.word	0x00009440


	//----- nvinfo : EIATTR_MAX_THREADS
	.align		4
.L_30:
        /*0294*/ 	.byte	0x04, 0x05
        /*0296*/ 	.short	(.L_32 - .L_31)
.L_31:
        /*0298*/ 	.word	0x00000180
        /*029c*/ 	.word	0x00000001
        /*02a0*/ 	.word	0x00000001


	//----- nvinfo : EIATTR_CRS_STACK_SIZE
	.align		4
.L_32:
        /*02a4*/ 	.byte	0x04, 0x1e
        /*02a6*/ 	.short	(.L_34 - .L_33)
.L_33:
        /*02a8*/ 	.word	0x00000000


	//----- nvinfo : EIATTR_CBANK_PARAM_SIZE
	.align		4
.L_34:
        /*02ac*/ 	.byte	0x03, 0x19
        /*02ae*/ 	.short	0x0470


	//----- nvinfo : EIATTR_PARAM_CBANK
	.align		4
        /*02b0*/ 	.byte	0x04, 0x0a
        /*02b2*/ 	.short	(.L_36 - .L_35)
	.align		4
.L_35:
        /*02b4*/ 	.word	index@(.nv.constant0._ZN7cutlass13device_kernelINS_4gemm6kernel13GemmUniversalIN4cute5tupleIJiiiiEEENS1_10collective13CollectiveMmaINS1_37MainloopSm90TmaGmmaWarpSpecializedFP8ILi5ENS5_IJNS4_1CILi2EEENSA_ILi1EEESC_EEENS1_35KernelTmaWarpSpecializedCooperativeEEENS5_IJNSA_ILi128EEESG_NSA_ILi64EEEEEENS_12float_e4m3_tENS5_IJlSC_lEEESJ_SK_NS4_8TiledMMAINS4_8MMA_AtomIJNS4_4SM904GMMA31MMA_64x128x32_F32E4M3E4M3_SS_TNILNSO_7ScaleInE1ELSQ_1EEEEEENS4_6LayoutISD_NS5_IJSC_NSA_ILi0EEESU_EEEEENS5_IJNS4_10UnderscoreESX_SX_EEEEENS4_13SM90_TMA_LOADENS4_14ComposedLayoutINS4_7SwizzleILi2ELi4ELi3EEENS4_18smem_ptr_flag_bitsILi8EEENST_INS5_IJNSA_ILi8EEESH_EEENS5_IJSH_SC_EEEEEEEvNS4_8identityENS4_23SM90_TMA_LOAD_MULTICASTES1A_vS1B_EENS_8epilogue10collective6detail29Sm90TmaWarpSpecializedAdapterINS1F_15DefaultEpilogueISJ_SK_SK_NS1E_6thread17LinearCombinationISJ_Li1EffLNS1J_9ScaleType4KindE0ELNS_15FloatRoundStyleE2ESJ_EENS1_15EpilogueDefaultEEEEEvvEEEEvNT_6ParamsE)
        /*02b8*/ 	.short	0x0210
        /*02ba*/ 	.short	0x0470


	//----- nvinfo : EIATTR_SW_WAR
	.align		4
.L_36:
        /*02bc*/ 	.byte	0x04, 0x36
        /*02be*/ 	.short	(.L_38 - .L_37)
.L_37:
        /*02c0*/ 	.word	0x00000008
.L_38:


//--------------------- .nv.callgraph             --------------------------
	.section	.nv.callgraph,"",@"SHT_CUDA_CALLGRAPH"
	.align	4
	.sectionentsize	8
	.align		4
        /*0000*/ 	.word	0x00000000
	.align		4
        /*0004*/ 	.word	0xffffffff
	.align		4
        /*0008*/ 	.word	0x00000000
	.align		4
        /*000c*/ 	.word	0xfffffffe
	.align		4
        /*0010*/ 	.word	0x00000000
	.align		4
        /*0014*/ 	.word	0xfffffffd
	.align		4
        /*0018*/ 	.word	0x00000000
	.align		4
        /*001c*/ 	.word	0xfffffffc


//--------------------- .nv.constant4             --------------------------
	.section	.nv.constant4,"a",@progbits
	.align	8
	.align		8
.nv.constant4:
        /*0000*/ 	.dword	_ZN39_INTERNAL_acf47a7f_4_k_cu_666a059a_53884cuda3std3__45__cpo5beginE
	.align		8
        /*0008*/ 	.dword	_ZN39_INTERNAL_acf47a7f_4_k_cu_666a059a_53884cuda3std3__45__cpo3endE
	.align		8
        /*0010*/ 	.dword	_ZN39_INTERNAL_acf47a7f_4_k_cu_666a059a_53884cuda3std3__45__cpo6cbeginE
	.align		8
        /*0018*/ 	.dword	_ZN39_INTERNAL_acf47a7f_4_k_cu_666a059a_53884cuda3std3__45__cpo4cendE
	.align		8
        /*0020*/ 	.dword	_ZN39_INTERNAL_acf47a7f_4_k_cu_666a059a_53884cuda3std3__441_GLOBAL__N__acf47a7f_4_k_cu_666a059a_53886ignoreE
	.align		8
        /*0028*/ 	.dword	_ZN39_INTERNAL_acf47a7f_4_k_cu_666a059a_53884cuda3std3__419piecewise_constructE
	.align		8
        /*0030*/ 	.dword	_ZN39_INTERNAL_acf47a7f_4_k_cu_666a059a_53884cuda3std3__48in_placeE
	.align		8
        /*0038*/ 	.dword	_ZN39_INTERNAL_acf47a7f_4_k_cu_666a059a_53884cuda3std6ranges3__45__cpo4swapE
	.align		8
        /*0040*/ 	.dword	_ZN39_INTERNAL_acf47a7f_4_k_cu_666a059a_53884cuda3std6ranges3__45__cpo9iter_moveE
	.align		8
        /*0048*/ 	.dword	_ZN39_INTERNAL_acf47a7f_4_k_cu_666a059a_53884cute7productE
	.align		8
        /*0050*/ 	.dword	_ZN39_INTERNAL_acf47a7f_4_k_cu_666a059a_53884cute1_E


//--------------------- .text._ZN7cutlass13device_kernelINS_4gemm6kernel13GemmUniversalIN4cute5tupleIJiiiiEEENS1_10collective13CollectiveMmaINS1_37MainloopSm90TmaGmmaWarpSpecializedFP8ILi5ENS5_IJNS4_1CILi2EEENSA_ILi1EEESC_EEENS1_35KernelTmaWarpSpecializedCooperativeEEENS5_IJNSA_ILi128EEESG_NSA_ILi64EEEEEENS_12float_e4m3_tENS5_IJlSC_lEEESJ_SK_NS4_8TiledMMAINS4_8MMA_AtomIJNS4_4SM904GMMA31MMA_64x128x32_F32E4M3E4M3_SS_TNILNSO_7ScaleInE1ELSQ_1EEEEEENS4_6LayoutISD_NS5_IJSC_NSA_ILi0EEESU_EEEEENS5_IJNS4_10UnderscoreESX_SX_EEEEENS4_13SM90_TMA_LOADENS4_14ComposedLayoutINS4_7SwizzleILi2ELi4ELi3EEENS4_18smem_ptr_flag_bitsILi8EEENST_INS5_IJNSA_ILi8EEESH_EEENS5_IJSH_SC_EEEEEEEvNS4_8identityENS4_23SM90_TMA_LOAD_MULTICASTES1A_vS1B_EENS_8epilogue10collective6detail29Sm90TmaWarpSpecializedAdapterINS1F_15DefaultEpilogueISJ_SK_SK_NS1E_6thread17LinearCombinationISJ_Li1EffLNS1J_9ScaleType4KindE0ELNS_15FloatRoundStyleE2ESJ_EENS1_15EpilogueDefaultEEEEEvvEEEEvNT_6ParamsE --------------------------
	.section	.text._ZN7cutlass13device_kernelINS_4gemm6kernel13GemmUniversalIN4cute5tupleIJiiiiEEENS1_10collective13CollectiveMmaINS1_37MainloopSm90TmaGmmaWarpSpecializedFP8ILi5ENS5_IJNS4_1CILi2EEENSA_ILi1EEESC_EEENS1_35KernelTmaWarpSpecializedCooperativeEEENS5_IJNSA_ILi128EEESG_NSA_ILi64EEEEEENS_12float_e4m3_tENS5_IJlSC_lEEESJ_SK_NS4_8TiledMMAINS4_8MMA_AtomIJNS4_4SM904GMMA31MMA_64x128x32_F32E4M3E4M3_SS_TNILNSO_7ScaleInE1ELSQ_1EEEEEENS4_6LayoutISD_NS5_IJSC_NSA_ILi0EEESU_EEEEENS5_IJNS4_10UnderscoreESX_SX_EEEEENS4_13SM90_TMA_LOADENS4_14ComposedLayoutINS4_7SwizzleILi2ELi4ELi3EEENS4_18smem_ptr_flag_bitsILi8EEENST_INS5_IJNSA_ILi8EEESH_EEENS5_IJSH_SC_EEEEEEEvNS4_8identityENS4_23SM90_TMA_LOAD_MULTICASTES1A_vS1B_EENS_8epilogue10collective6detail29Sm90TmaWarpSpecializedAdapterINS1F_15DefaultEpilogueISJ_SK_SK_NS1E_6thread17LinearCombinationISJ_Li1EffLNS1J_9ScaleType4KindE0ELNS_15FloatRoundStyleE2ESJ_EENS1_15EpilogueDefaultEEEEEvvEEEEvNT_6ParamsE,"ax",@progbits
	.align	128
.text._ZN7cutlass13device_kernelINS_4gemm6kernel13GemmUniversalIN4cute5tupleIJiiiiEEENS1_10collective13CollectiveMmaINS1_37MainloopSm90TmaGmmaWarpSpecializedFP8ILi5ENS5_IJNS4_1CILi2EEENSA_ILi1EEESC_EEENS1_35KernelTmaWarpSpecializedCooperativeEEENS5_IJNSA_ILi128EEESG_NSA_ILi64EEEEEENS_12float_e4m3_tENS5_IJlSC_lEEESJ_SK_NS4_8TiledMMAINS4_8MMA_AtomIJNS4_4SM904GMMA31MMA_64x128x32_F32E4M3E4M3_SS_TNILNSO_7ScaleInE1ELSQ_1EEEEEENS4_6LayoutISD_NS5_IJSC_NSA_ILi0EEESU_EEEEENS5_IJNS4_10UnderscoreESX_SX_EEEEENS4_13SM90_TMA_LOADENS4_14ComposedLayoutINS4_7SwizzleILi2ELi4ELi3EEENS4_18smem_ptr_flag_bitsILi8EEENST_INS5_IJNSA_ILi8EEESH_EEENS5_IJSH_SC_EEEEEEEvNS4_8identityENS4_23SM90_TMA_LOAD_MULTICASTES1A_vS1B_EENS_8epilogue10collective6detail29Sm90TmaWarpSpecializedAdapterINS1F_15DefaultEpilogueISJ_SK_SK_NS1E_6thread17LinearCombinationISJ_Li1EffLNS1J_9ScaleType4KindE0ELNS_15FloatRoundStyleE2ESJ_EENS1_15EpilogueDefaultEEEEEvvEEEEvNT_6ParamsE:
        .type           _ZN7cutlass13device_kernelINS_4gemm6kernel13GemmUniversalIN4cute5tupleIJiiiiEEENS1_10collective13CollectiveMmaINS1_37MainloopSm90TmaGmmaWarpSpecializedFP8ILi5ENS5_IJNS4_1CILi2EEENSA_ILi1EEESC_EEENS1_35KernelTmaWarpSpecializedCooperativeEEENS5_IJNSA_ILi128EEESG_NSA_ILi64EEEEEENS_12float_e4m3_tENS5_IJlSC_lEEESJ_SK_NS4_8TiledMMAINS4_8MMA_AtomIJNS4_4SM904GMMA31MMA_64x128x32_F32E4M3E4M3_SS_TNILNSO_7ScaleInE1ELSQ_1EEEEEENS4_6LayoutISD_NS5_IJSC_NSA_ILi0EEESU_EEEEENS5_IJNS4_10UnderscoreESX_SX_EEEEENS4_13SM90_TMA_LOADENS4_14ComposedLayoutINS4_7SwizzleILi2ELi4ELi3EEENS4_18smem_ptr_flag_bitsILi8EEENST_INS5_IJNSA_ILi8EEESH_EEENS5_IJSH_SC_EEEEEEEvNS4_8identityENS4_23SM90_TMA_LOAD_MULTICASTES1A_vS1B_EENS_8epilogue10collective6detail29Sm90TmaWarpSpecializedAdapterINS1F_15DefaultEpilogueISJ_SK_SK_NS1E_6thread17LinearCombinationISJ_Li1EffLNS1J_9ScaleType4KindE0ELNS_15FloatRoundStyleE2ESJ_EENS1_15EpilogueDefaultEEEEEvvEEEEvNT_6ParamsE,@function
        .size           _ZN7cutlass13device_kernelINS_4gemm6kernel13GemmUniversalIN4cute5tupleIJiiiiEEENS1_10collective13CollectiveMmaINS1_37MainloopSm90TmaGmmaWarpSpecializedFP8ILi5ENS5_IJNS4_1CILi2EEENSA_ILi1EEESC_EEENS1_35KernelTmaWarpSpecializedCooperativeEEENS5_IJNSA_ILi128EEESG_NSA_ILi64EEEEEENS_12float_e4m3_tENS5_IJlSC_lEEESJ_SK_NS4_8TiledMMAINS4_8MMA_AtomIJNS4_4SM904GMMA31MMA_64x128x32_F32E4M3E4M3_SS_TNILNSO_7ScaleInE1ELSQ_1EEEEEENS4_6LayoutISD_NS5_IJSC_NSA_ILi0EEESU_EEEEENS5_IJNS4_10UnderscoreESX_SX_EEEEENS4_13SM90_TMA_LOADENS4_14ComposedLayoutINS4_7SwizzleILi2ELi4ELi3EEENS4_18smem_ptr_flag_bitsILi8EEENST_INS5_IJNSA_ILi8EEESH_EEENS5_IJSH_SC_EEEEEEEvNS4_8identityENS4_23SM90_TMA_LOAD_MULTICASTES1A_vS1B_EENS_8epilogue10collective6detail29Sm90TmaWarpSpecializedAdapterINS1F_15DefaultEpilogueISJ_SK_SK_NS1E_6thread17LinearCombinationISJ_Li1EffLNS1J_9ScaleType4KindE0ELNS_15FloatRoundStyleE2ESJ_EENS1_15EpilogueDefaultEEEEEvvEEEEvNT_6ParamsE,(.L_x_208 - _ZN7cutlass13device_kernelINS_4gemm6kernel13GemmUniversalIN4cute5tupleIJiiiiEEENS1_10collective13CollectiveMmaINS1_37MainloopSm90TmaGmmaWarpSpecializedFP8ILi5ENS5_IJNS4_1CILi2EEENSA_ILi1EEESC_EEENS1_35KernelTmaWarpSpecializedCooperativeEEENS5_IJNSA_ILi128EEESG_NSA_ILi64EEEEEENS_12float_e4m3_tENS5_IJlSC_lEEESJ_SK_NS4_8TiledMMAINS4_8MMA_AtomIJNS4_4SM904GMMA31MMA_64x128x32_F32E4M3E4M3_SS_TNILNSO_7ScaleInE1ELSQ_1EEEEEENS4_6LayoutISD_NS5_IJSC_NSA_ILi0EEESU_EEEEENS5_IJNS4_10UnderscoreESX_SX_EEEEENS4_13SM90_TMA_LOADENS4_14ComposedLayoutINS4_7SwizzleILi2ELi4ELi3EEENS4_18smem_ptr_flag_bitsILi8EEENST_INS5_IJNSA_ILi8EEESH_EEENS5_IJSH_SC_EEEEEEEvNS4_8identityENS4_23SM90_TMA_LOAD_MULTICASTES1A_vS1B_EENS_8epilogue10collective6detail29Sm90TmaWarpSpecializedAdapterINS1F_15DefaultEpilogueISJ_SK_SK_NS1E_6thread17LinearCombinationISJ_Li1EffLNS1J_9ScaleType4KindE0ELNS_15FloatRoundStyleE2ESJ_EENS1_15EpilogueDefaultEEEEEvvEEEEvNT_6ParamsE)
        .other          _ZN7cutlass13device_kernelINS_4gemm6kernel13GemmUniversalIN4cute5tupleIJiiiiEEENS1_10collective13CollectiveMmaINS1_37MainloopSm90TmaGmmaWarpSpecializedFP8ILi5ENS5_IJNS4_1CILi2EEENSA_ILi1EEESC_EEENS1_35KernelTmaWarpSpecializedCooperativeEEENS5_IJNSA_ILi128EEESG_NSA_ILi64EEEEEENS_12float_e4m3_tENS5_IJlSC_lEEESJ_SK_NS4_8TiledMMAINS4_8MMA_AtomIJNS4_4SM904GMMA31MMA_64x128x32_F32E4M3E4M3_SS_TNILNSO_7ScaleInE1ELSQ_1EEEEEENS4_6LayoutISD_NS5_IJSC_NSA_ILi0EEESU_EEEEENS5_IJNS4_10UnderscoreESX_SX_EEEEENS4_13SM90_TMA_LOADENS4_14ComposedLayoutINS4_7SwizzleILi2ELi4ELi3EEENS4_18smem_ptr_flag_bitsILi8EEENST_INS5_IJNSA_ILi8EEESH_EEENS5_IJSH_SC_EEEEEEEvNS4_8identityENS4_23SM90_TMA_LOAD_MULTICASTES1A_vS1B_EENS_8epilogue10collective6detail29Sm90TmaWarpSpecializedAdapterINS1F_15DefaultEpilogueISJ_SK_SK_NS1E_6thread17LinearCombinationISJ_Li1EffLNS1J_9ScaleType4KindE0ELNS_15FloatRoundStyleE2ESJ_EENS1_15EpilogueDefaultEEEEEvvEEEEvNT_6ParamsE,@"STO_CUDA_ENTRY STV_DEFAULT"
_ZN7cutlass13device_kernelINS_4gemm6kernel13GemmUniversalIN4cute5tupleIJiiiiEEENS1_10collective13CollectiveMmaINS1_37MainloopSm90TmaGmmaWarpSpecializedFP8ILi5ENS5_IJNS4_1CILi2EEENSA_ILi1EEESC_EEENS1_35KernelTmaWarpSpecializedCooperativeEEENS5_IJNSA_ILi128EEESG_NSA_ILi64EEEEEENS_12float_e4m3_tENS5_IJlSC_lEEESJ_SK_NS4_8TiledMMAINS4_8MMA_AtomIJNS4_4SM904GMMA31MMA_64x128x32_F32E4M3E4M3_SS_TNILNSO_7ScaleInE1ELSQ_1EEEEEENS4_6LayoutISD_NS5_IJSC_NSA_ILi0EEESU_EEEEENS5_IJNS4_10UnderscoreESX_SX_EEEEENS4_13SM90_TMA_LOADENS4_14ComposedLayoutINS4_7SwizzleILi2ELi4ELi3EEENS4_18smem_ptr_flag_bitsILi8EEENST_INS5_IJNSA_ILi8EEESH_EEENS5_IJSH_SC_EEEEEEEvNS4_8identityENS4_23SM90_TMA_LOAD_MULTICASTES1A_vS1B_EENS_8epilogue10collective6detail29Sm90TmaWarpSpecializedAdapterINS1F_15DefaultEpilogueISJ_SK_SK_NS1E_6thread17LinearCombinationISJ_Li1EffLNS1J_9ScaleType4KindE0ELNS_15FloatRoundStyleE2ESJ_EENS1_15EpilogueDefaultEEEEEvvEEEEvNT_6ParamsE:
[----:B------:R-:W-:Y:S01]  /*0000*/  LDC R1, c[0x0][0x28] ;  /* 0x00000a00ff017b82 */ /* 0x000fe20000000800 */
[----:B------:R-:W0:Y:S01]  /*0010*/  S2R R0, SR_TID.X ;  /* 0x0000000000007919 */ /* 0x000e220000002100 */
[----:B------:R-:W-:Y:S01]  /*0020*/  ELECT P0, URZ, PT ;  /* 0x00000000003f782f */ /* 0x000fe20003800000 */
[----:B------:R-:W-:Y:S01]  /*0030*/  BSSY B0, `(.L_x_0) ;  /* 0x000000f000007945 */ /* 0x000fe20003800000 */
[--C-:B0-----:R-:W-:Y:S02]  /*0040*/  SHF.R.U32.HI R2, RZ, 0x5, R0.reuse ;  /* 0x00000005ff027819 */ /* 0x101fe40000011600 */
[----:B------:R-:W-:-:S03]  /*0050*/  SHF.R.U32.HI R3, RZ, 0x7, R0 ;  /* 0x00000007ff037819 */ /* 0x000fc60000011600 */
[----:B------:R-:W0:Y:S04]  /*0060*/  SHFL.IDX PT, R7, R2, RZ, 0x1f ;  /* 0x00001fff02077589 */ /* 0x000e2800000e0000 */
[----:B------:R-:W1:Y:S01]  /*0070*/  SHFL.IDX PT, R3, R3, RZ, 0x1f ;  /* 0x00001fff03037589 */ /* 0x000e6200000e0000 */
[----:B0-----:R-:W-:-:S13]  /*0080*/  ISETP.NE.OR P0, PT, R7, RZ, !P0 ;  /* 0x000000ff0700720c */ /* 0x001fda0004705670 */
[----:B-1----:R-:W-:Y:S05]  /*0090*/  @P0 BRA `(.L_x_1) ;  /* 0x0000000000200947 */ /* 0x002fea0003800000 */
[----:B------:R-:W-:Y:S02]  /*00a0*/  ULDC.64 UR4, c[0x0][0x198] ;  /* 0x0000660000047ab9 */ /* 0x000fe40000000a00 */
[----:B------:R-:W-:Y:S02]  /*00b0*/  UIADD3 UR6, UP0, UR4, 0xf0, URZ ;  /* 0x000000f004067890 */ /* 0x000fe4000ff1e03f */
[----:B------:R-:W-:Y:S02]  /*00c0*/  UIADD3 UR4, UP1, UR4, 0x1f0, URZ ;  /* 0x000001f004047890 */ /* 0x000fe4000ff3e03f */
[----:B------:R-:W-:Y:S02]  /*00d0*/  UIADD3.X UR7, URZ, UR5, URZ, UP0, !UPT ;  /* 0x000000053f077290 */ /* 0x000fe400087fe43f */
[----:B------:R-:W-:-:S07]  /*00e0*/  UIADD3.X UR5, URZ, UR5, URZ, UP1, !UPT ;  /* 0x000000053f057290 */ /* 0x000fce0008ffe43f */
[----:B------:R0:W-:Y:S02]  /*00f0*/  UTMACCTL.PF [UR6] ;  /* 0x00000000060079b9 */ /* 0x0001e40008040000 */
[----:B------:R0:W-:Y:S02]  /*0100*/  UTMACCTL.PF [UR4] ;  /* 0x00000000040079b9 */ /* 0x0001e40008040000 */
[----:B0-----:R-:W-:Y:S01]  /*0110*/  NOP ;  /* 0x0000000000007918 */ /* 0x001fe20000000000 */
.L_x_1:
[----:B------:R-:W-:Y:S05]  /*0120*/  BSYNC B0 ;  /* 0x0000000000007941 */ /* 0x000fea0003800000 */
.L_x_0:
[----:B------:R-:W0:Y:S02]  /*0130*/  SHFL.IDX PT, R4, R2, RZ, 0x1f ;  /* 0x00001fff02047589 */ /* 0x000e2400000e0000 */
[----:B0-----:R-:W-:-:S13]  /*0140*/  ISETP.NE.AND P0, PT, R4, RZ, PT ;  /* 0x000000ff0400720c */ /* 0x001fda0003f05270 */
[----:B------:R-:W-:Y:S05]  /*0150*/  @P0 BRA `(.L_x_2) ;  /* 0x0000000000600947 */ /* 0x000fea0003800000 */
[----:B------:R-:W0:Y:S01]  /*0160*/  S2UR UR8, SR_CgaCtaId ;  /* 0x00000000000879c3 */ /* 0x000e220000008800 */
[----:B------:R-:W-:Y:S01]  /*0170*/  UMOV UR4, 0x400 ;  /* 0x0000040000047882 */ /* 0x000fe20000000000 */
[----:B------:R-:W-:Y:S01]  /*0180*/  UMOV UR5, 0x1 ;  /* 0x0000000100057882 */ /* 0x000fe20000000000 */
[----:B------:R-:W-:Y:S01]  /*0190*/  UMOV UR6, 0x4 ;  /* 0x0000000400067882 */ /* 0x000fe20000000000 */
[----:B------:R-:W-:Y:S01]  /*01a0*/  ELECT P0, URZ, PT ;  /* 0x00000000003f782f */ /* 0x000fe20003800000 */
[----:B------:R-:W-:-:S04]  /*01b0*/  UIADD3 UR6, -UR6, 0x100000, URZ ;  /* 0x0010000006067890 */ /* 0x000fc8000fffe13f */
[----:B------:R-:W-:Y:S02]  /*01c0*/  USHF.L.U32 UR7, UR6, 0xb, URZ ;  /* 0x0000000b06077899 */ /* 0x000fe4000800063f */
[----:B------:R-:W-:Y:S02]  /*01d0*/  USHF.L.U32 UR6, UR6, 0x1, URZ ;  /* 0x0000000106067899 */ /* 0x000fe4000800063f */
[----:B0-----:R-:W-:Y:S02]  /*01e0*/  ULEA UR8, UR8, UR4, 0x18 ;  /* 0x0000000408087291 */ /* 0x001fe4000f8ec03f */
[----:B------:R-:W-:-:S04]  /*01f0*/  UIADD3 UR4, -UR5, 0x100000, URZ ;  /* 0x0010000005047890 */ /* 0x000fc8000fffe13f */
[----:B------:R-:W-:Y:S02]  /*0200*/  USHF.L.U32 UR5, UR4, 0xb, URZ ;  /* 0x0000000b04057899 */ /* 0x000fe4000800063f */
[----:B------:R-:W-:Y:S01]  /*0210*/  USHF.L.U32 UR4, UR4, 0x1, URZ ;  /* 0x0000000104047899 */ /* 0x000fe2000800063f */
[----:B------:R-:W0:Y:S11]  /*0220*/  FENCE.VIEW.ASYNC.S ;  /* 0x00000000000073c6 */ /* 0x000e360000000000 */
[----:B0-----:R0:W1:Y:S01]  /*0230*/  SYNCS.EXCH.64 URZ, [UR8], UR4 ;  /* 0x00000004083f75b2 */ /* 0x0010620008000100 */
[----:B------:R0:W2:Y:S01]  /*0240*/  SYNCS.EXCH.64 URZ, [UR8+0x28], UR6 ;  /* 0x00002806083f75b2 */ /* 0x0000a20008000100 */
[----:B------:R0:W3:Y:S01]  /*0250*/  SYNCS.EXCH.64 URZ, [UR8+0x8], UR4 ;  /* 0x00000804083f75b2 */ /* 0x0000e20008000100 */
[----:B------:R0:W4:Y:S01]  /*0260*/  SYNCS.EXCH.64 URZ, [UR8+0x30], UR6 ;  /* 0x00003006083f75b2 */ /* 0x0001220008000100 */
[----:B------:R0:W0:Y:S01]  /*0270*/  SYNCS.EXCH.64 URZ, [UR8+0x10], UR4 ;  /* 0x00001004083f75b2 */ /* 0x0000220008000100 */
[----:B------:R0:W0:Y:S01]  /*0280*/  SYNCS.EXCH.64 URZ, [UR8+0x38], UR6 ;  /* 0x00003806083f75b2 */ /* 0x0000220008000100 */
[----:B------:R0:W0:Y:S01]  /*0290*/  SYNCS.EXCH.64 URZ, [UR8+0x18], UR4 ;  /* 0x00001804083f75b2 */ /* 0x0000220008000100 */
[----:B------:R0:W0:Y:S01]  /*02a0*/  SYNCS.EXCH.64 URZ, [UR8+0x40], UR6 ;  /* 0x00004006083f75b2 */ /* 0x0000220008000100 */
[----:B------:R0:W0:Y:S01]  /*02b0*/  SYNCS.EXCH.64 URZ, [UR8+0x20], UR4 ;  /* 0x00002004083f75b2 */ /* 0x0000220008000100 */
[----:B------:R0:W0:Y:S01]  /*02c0*/  SYNCS.EXCH.64 URZ, [UR8+0x48], UR6 ;  /* 0x00004806083f75b2 */ /* 0x0000220008000100 */
[----:B------:R-:W-:Y:S01]  /*02d0*/  NOP ;  /* 0x0000000000007918 */ /* 0x000fe20000000000 */
.L_x_2:
[----:B------:R-:W-:Y:S01]  /*02e0*/  SHF.R.S32.HI R5, RZ, 0x1f, R0 ;  /* 0x0000001fff057819 */ /* 0x000fe20000011400 */
[----:B------:R-:W5:Y:S01]  /*02f0*/  SHFL.IDX PT, R2, R2, RZ, 0x1f ;  /* 0x00001fff02027589 */ /* 0x000f6200000e0000 */
[----:B0-----:R-:W0:Y:S01]  /*0300*/  S2UR UR8, SR_CTAID.X ;  /* 0x00000000000879c3 */ /* 0x001e220000002500 */
[----:B------:R-:W-:Y:S02]  /*0310*/  ELECT P0, URZ, PT ;  /* 0x00000000003f782f */ /* 0x000fe40003800000 */
[----:B------:R-:W-:Y:S01]  /*0320*/  LEA.HI R5, R5, R0, RZ, 0x7 ;  /* 0x0000000005057211 */ /* 0x000fe200078f38ff */
[----:B------:R-:W1:Y:S01]  /*0330*/  S2R R8, SR_CTAID.Y ;  /* 0x0000000000087919 */ /* 0x000e620000002600 */
[----:B------:R-:W-:Y:S01]  /*0340*/  SHF.R.S32.HI R11, RZ, 0x1f, R4 ;  /* 0x0000001fff0b7819 */ /* 0x000fe20000011404 */
[----:B------:R-:W-:Y:S01]  /*0350*/  ULDC UR4, c[0x0][0x150] ;  /* 0x0000540000047ab9 */ /* 0x000fe20000000800 */
[----:B------:R-:W-:Y:S01]  /*0360*/  LOP3.LUT R5, R5, 0xffffff80, RZ, 0xc0, !PT ;  /* 0xffffff8005057812 */ /* 0x000fe200078ec0ff */
[----:B------:R-:W-:Y:S01]  /*0370*/  VIADD R16, R3, 0xffffffff ;  /* 0xffffffff03107836 */ /* 0x000fe20000000000 */
[----:B------:R-:W-:Y:S01]  /*0380*/  LEA.HI R11, R11, R4, RZ, 0x2 ;  /* 0x000000040b0b7211 */ /* 0x000fe200078f10ff */
[----:B------:R-:W2:Y:S01]  /*0390*/  LDC R12, c[0x0][0x144] ;  /* 0x00005100ff0c7b82 */ /* 0x000ea20000000800 */
[----:B------:R-:W-:Y:S01]  /*03a0*/  NOP ;  /* 0x0000000000007918 */ /* 0x000fe20000000000 */
[----:B------:R-:W-:Y:S01]  /*03b0*/  IMAD.IADD R6, R0, 0x1, -R5 ;  /* 0x0000000100067824 */ /* 0x000fe200078e0a05 */
[----:B------:R-:W-:Y:S01]  /*03c0*/  LOP3.LUT R11, R11, 0x3ffffffc, RZ, 0xc0, !PT ;  /* 0x3ffffffc0b0b7812 */ /* 0x000fe200078ec0ff */
[----:B------:R-:W-:Y:S01]  /*03d0*/  NOP ;  /* 0x0000000000007918 */ /* 0x000fe20000000000 */
[----:B------:R-:W-:-:S02]  /*03e0*/  ISETP.NE.AND P4, PT, R3, RZ, PT ;  /* 0x000000ff0300720c */ /* 0x000fc40003f85270 */
[----:B------:R-:W-:Y:S01]  /*03f0*/  SHF.R.S32.HI R5, RZ, 0x1f, R6 ;  /* 0x0000001fff057819 */ /* 0x000fe20000011406 */
[----:B------:R-:W-:Y:S01]  /*0400*/  IMAD.IADD R4, R4, 0x1, -R11 ;  /* 0x0000000104047824 */ /* 0x000fe200078e0a0b */
[----:B------:R-:W3:Y:S01]  /*0410*/  LDC R14, c[0x0][0x140] ;  /* 0x00005000ff0e7b82 */ /* 0x000ee20000000800 */
[----:B------:R-:W-:Y:S02]  /*0420*/  ISETP.GE.U32.AND P6, PT, R16, 0x2, PT ;  /* 0x000000021000780c */ /* 0x000fe40003fc6070 */
[----:B------:R-:W-:Y:S02]  /*0430*/  LEA.HI R5, R5, R6, RZ, 0x3 ;  /* 0x0000000605057211 */ /* 0x000fe400078f18ff */
[----:B-----5:R-:W-:Y:S02]  /*0440*/  ISETP.NE.OR P0, PT, R2, RZ, !P0 ;  /* 0x000000ff0200720c */ /* 0x020fe40004705670 */
[--C-:B------:R-:W-:Y:S01]  /*0450*/  SHF.R.S32.HI R2, RZ, 0x3, R5.reuse ;  /* 0x00000003ff027819 */ /* 0x100fe20000011405 */
[----:B------:R-:W5:Y:S01]  /*0460*/  LDC R13, c[0x0][0x148] ;  /* 0x00005200ff0d7b82 */ /* 0x000f620000000800 */
[----:B------:R-:W-:-:S02]  /*0470*/  SHF.R.S32.HI R5, RZ, 0x1f, R5 ;  /* 0x0000001fff057819 */ /* 0x000fc40000011405 */
[----:B0-----:R-:W-:Y:S02]  /*0480*/  I2FP.F32.U32 R10, UR8 ;  /* 0x00000008000a7c45 */ /* 0x001fe40008201000 */
[----:B------:R-:W-:-:S03]  /*0490*/  LEA.HI R5, R5, R2, RZ, 0x2 ;  /* 0x0000000205057211 */ /* 0x000fc600078f10ff */
[----:B------:R-:W-:Y:S01]  /*04a0*/  FMUL R10, R10, UR4 ;  /* 0x000000040a0a7c20 */ /* 0x000fe20008400000 */
[----:B------:R-:W-:Y:S01]  /*04b0*/  LOP3.LUT R5, R5, 0xfffffffc, RZ, 0xc0, !PT ;  /* 0xfffffffc05057812 */ /* 0x000fe200078ec0ff */
[----:B------:R-:W-:Y:S01]  /*04c0*/  VOTEU.ALL UP0, P0 ;  /* 0x00000000003f7886 */ /* 0x000fe20000000000 */
[----:B-1----:R-:W-:Y:S01]  /*04d0*/  I2FP.F32.U32 R11, R8 ;  /* 0x00000008000b7245 */ /* 0x002fe20000201000 */
[----:B------:R-:W-:Y:S01]  /*04e0*/  ULDC UR4, c[0x0][0x154] ;  /* 0x0000550000047ab9 */ /* 0x000fe20000000800 */
[----:B------:R-:W-:Y:S01]  /*04f0*/  VOTEU.ALL UP1, P0 ;  /* 0x00000000003f7886 */ /* 0x000fe20000020000 */
[----:B------:R-:W0:Y:S01]  /*0500*/  F2I.U32.TRUNC.NTZ R10, R10 ;  /* 0x0000000a000a7305 */ /* 0x000e22000020f000 */
[----:B------:R-:W-:Y:S01]  /*0510*/  IMAD.IADD R5, R2, 0x1, -R5 ;  /* 0x0000000102057824 */ /* 0x000fe200078e0a05 */
[----:B------:R-:W1:Y:S01]  /*0520*/  @!UP0 S2UR UR7, SR_CgaCtaId ;  /* 0x00000000000789c3 */ /* 0x000e620000008800 */
[----:B------:R-:W-:Y:S01]  /*0530*/  @!UP0 UMOV UR6, 0x400 ;  /* 0x0000040000068882 */ /* 0x000fe20000000000 */
[----:B---3--:R-:W-:Y:S01]  /*0540*/  ISETP.EQ.U32.AND P3, PT, R14, 0x1, PT ;  /* 0x000000010e00780c */ /* 0x008fe20003f62070 */
[----:B------:R-:W-:-:S05]  /*0550*/  IMAD R5, R4, 0x4, R5 ;  /* 0x0000000404057824 */ /* 0x000fca00078e0205 */
[----:B------:R-:W-:-:S04]  /*0560*/  LEA.HI R2, R5, R5, RZ, 0x1 ;  /* 0x0000000505027211 */ /* 0x000fc800078f08ff */
[----:B------:R-:W-:Y:S01]  /*0570*/  LOP3.LUT R4, R2, 0xfffffffe, RZ, 0xc0, !PT ;  /* 0xfffffffe02047812 */ /* 0x000fe200078ec0ff */
[----:B0-----:R-:W-:Y:S02]  /*0580*/  IMAD.MOV R15, RZ, RZ, -R10 ;  /* 0x000000ffff0f7224 */ /* 0x001fe400078e0a0a */
[----:B------:R-:W-:Y:S01]  /*0590*/  FMUL R10, R11, UR4 ;  /* 0x000000040b0a7c20 */ /* 0x000fe20008400000 */
[----:B------:R-:W-:Y:S01]  /*05a0*/  SHF.R.S32.HI R2, RZ, 0x1f, R7 ;  /* 0x0000001fff027819 */ /* 0x000fe20000011407 */
[----:B------:R-:W-:Y:S01]  /*05b0*/  UMOV UR4, 0x20 ;  /* 0x0000002000047882 */ /* 0x000fe20000000000 */
[----:B--2---:R-:W-:Y:S01]  /*05c0*/  IMAD R12, R12, R15, UR8 ;  /* 0x000000080c0c7e24 */ /* 0x004fe2000f8e020f */
[----:B------:R-:W-:-:S04]  /*05d0*/  @!UP0 UIADD3 UR4, -UR4, 0x100000, URZ ;  /* 0x0010000004048890 */ /* 0x000fc8000fffe13f */
[----:B------:R-:W-:Y:S02]  /*05e0*/  @!UP0 USHF.L.U32 UR5, UR4, 0xb, URZ ;  /* 0x0000000b04058899 */ /* 0x000fe4000800063f */
[----:B------:R-:W-:Y:S01]  /*05f0*/  @!UP0 USHF.L.U32 UR4, UR4, 0x1, URZ ;  /* 0x0000000104048899 */ /* 0x000fe2000800063f */
[C---:B------:R-:W-:Y:S01]  /*0600*/  IMAD.IADD R11, R5.reuse, 0x1, -R4 ;  /* 0x00000001050b7824 */ /* 0x040fe200078e0a04 */
[----:B------:R-:W0:Y:S01]  /*0610*/  F2I.U32.TRUNC.NTZ R10, R10 ;  /* 0x0000000a000a7305 */ /* 0x000e22000020f000 */
[----:B------:R-:W-:Y:S01]  /*0620*/  LEA.HI R2, R2, R7, RZ, 0x2 ;  /* 0x0000000702027211 */ /* 0x000fe200078f10ff */
[----:B------:R-:W-:Y:S02]  /*0630*/  IMAD.SHL.U32 R4, R5, 0x4, RZ ;  /* 0x0000000405047824 */ /* 0x000fe400078e00ff */
[----:B------:R-:W-:Y:S01]  /*0640*/  ISETP.NE.AND P2, PT, R11, R12, PT ;  /* 0x0000000c0b00720c */ /* 0x000fe20003f45270 */
[----:B-1----:R-:W-:Y:S01]  /*0650*/  @!UP0 ULEA UR6, UR7, UR6, 0x18 ;  /* 0x0000000607068291 */ /* 0x002fe2000f8ec03f */
[----:B------:R-:W-:Y:S01]  /*0660*/  LOP3.LUT R2, R2, 0xfffffffc, RZ, 0xc0, !PT ;  /* 0xfffffffc02027812 */ /* 0x000fe200078ec0ff */
[----:B------:R-:W-:Y:S01]  /*0670*/  VOTEU.ALL UP0, P0 ;  /* 0x00000000003f7886 */ /* 0x000fe20000000000 */
[----:B------:R-:W-:-:S02]  /*0680*/  LOP3.LUT R5, R5, 0xc, R4, 0x78, !PT ;  /* 0x0000000c05057812 */ /* 0x000fc400078e7804 */
[----:B------:R-:W-:Y:S01]  /*0690*/  LOP3.LUT P0, RZ, R6, 0x7, RZ, 0xc0, !PT ;  /* 0x0000000706ff7812 */ /* 0x000fe2000780c0ff */
[----:B------:R-:W-:Y:S02]  /*06a0*/  IMAD.IADD R7, R7, 0x1, -R2 ;  /* 0x0000000107077824 */ /* 0x000fe400078e0a02 */
[----:B------:R-:W-:Y:S01]  /*06b0*/  IMAD.MOV.U32 R6, RZ, RZ, 0x1 ;  /* 0x00000001ff067424 */ /* 0x000fe200078e00ff */
[----:B------:R-:W-:Y:S01]  /*06c0*/  ISETP.LT.U32.AND P0, PT, R5, 0x2, !P0 ;  /* 0x000000020500780c */ /* 0x000fe20004701070 */
[----:B0-----:R-:W-:Y:S01]  /*06d0*/  IMAD.MOV R20, RZ, RZ, -R10 ;  /* 0x000000ffff147224 */ /* 0x001fe200078e0a0a */
[----:B------:R-:W-:Y:S01]  /*06e0*/  ISETP.NE.AND P1, PT, R7, 0x3, PT ;  /* 0x000000030700780c */ /* 0x000fe20003f25270 */
[----:B------:R-:W0:Y:S02]  /*06f0*/  FENCE.VIEW.ASYNC.S ;  /* 0x00000000000073c6 */ /* 0x000e240000000000 */
[----:B0-----:R0:W1:Y:S01]  /*0700*/  @!UP0 SYNCS.EXCH.64 URZ, [UR6+0x60], UR4 ;  /* 0x00006004063f85b2 */ /* 0x0010620008000100 */
[----:B------:R-:W-:Y:S01]  /*0710*/  @P2 LEA.HI R2, R5, R5, RZ, 0x1 ;  /* 0x0000000505022211 */ /* 0x000fe200078f08ff */
[----:B-----5:R-:W-:Y:S01]  /*0720*/  IMAD R11, R13, R20, R8 ;  /* 0x000000140d0b7224 */ /* 0x020fe200078e0208 */
[----:B------:R-:W-:-:S02]  /*0730*/  ISETP.EQ.OR P1, PT, R7, RZ, !P1 ;  /* 0x000000ff0700720c */ /* 0x000fc40004f22670 */
[----:B------:R-:W-:Y:S02]  /*0740*/  @P2 SHF.R.S32.HI R2, RZ, 0x1, R2 ;  /* 0x00000001ff022819 */ /* 0x000fe40000011402 */
[----:B------:R-:W-:Y:S02]  /*0750*/  ISETP.EQ.AND P1, PT, R3, RZ, P1 ;  /* 0x000000ff0300720c */ /* 0x000fe40000f22270 */
[----:B------:R-:W-:Y:S02]  /*0760*/  @P2 ISETP.NE.AND P5, PT, R2, R11, PT ;  /* 0x0000000b0200220c */ /* 0x000fe40003fa5270 */
[----:B------:R-:W-:Y:S02]  /*0770*/  SEL R3, RZ, 0x1, !P0 ;  /* 0x00000001ff037807 */ /* 0x000fe40004000000 */
[----:B------:R-:W-:Y:S02]  /*0780*/  @P2 SEL R6, RZ, 0x1, P5 ;  /* 0x00000001ff062807 */ /* 0x000fe40002800000 */
[----:B------:R-:W-:Y:S01]  /*0790*/  SEL R4, RZ, 0x1, !P1 ;  /* 0x00000001ff047807 */ /* 0x000fe20004800000 */
[----:B------:R0:W2:Y:S01]  /*07a0*/  @!UP1 SYNCS.EXCH.64 URZ, [UR6+0x68], UR4 ;  /* 0x00006804063f95b2 */ /* 0x0000a20008000100 */
[----:B------:R-:W-:Y:S01]  /*07b0*/  LOP3.LUT R6, R6, R3, RZ, 0xc0, !PT ;  /* 0x0000000306067212 */ /* 0x000fe200078ec0ff */
[----:B------:R-:W-:Y:S01]  /*07c0*/  NOP ;  /* 0x0000000000007918 */ /* 0x000fe20000000000 */
[----:B------:R-:W-:Y:S01]  /*07d0*/  SEL R4, R4, 0x2, P6 ;  /* 0x0000000204047807 */ /* 0x000fe20003000000 */
[----:B------:R-:W-:Y:S06]  /*07e0*/  @!P3 BRA `(.L_x_3) ;  /* 0x000000000008b947 */ /* 0x000fec0003800000 */
[----:B-12-4-:R-:W-:Y:S01]  /*07f0*/  UCGABAR_ARV ;  /* 0x00000000000079c7 */ /* 0x016fe20008000000 */
[----:B------:R-:W-:Y:S05]  /*0800*/  BRA `(.L_x_4) ;  /* 0x0000000000047947 */ /* 0x000fea0003800000 */
.L_x_3:
[----:B-12-4-:R-:W-:Y:S01]  /*0810*/  NOP ;  /* 0x0000000000007918 */ /* 0x016fe20000000000 */
.L_x_4:
[----:B------:R-:W1:Y:S01]  /*0820*/  LDC R2, c[0x0][0x65c] ;  /* 0x00019700ff027b82 */ /* 0x000e620000000800 */
[----:B------:R-:W-:Y:S01]  /*0830*/  IMAD.MOV.U32 R3, RZ, RZ, RZ ;  /* 0x000000ffff037224 */ /* 0x000fe200078e00ff */
[----:B-1----:R-:W-:Y:S01]  /*0840*/  ISETP.NE.AND P2, PT, R2, 0x1, PT ;  /* 0x000000010200780c */ /* 0x002fe20003f45270 */
[----:B------:R-:W-:-:S12]  /*0850*/  IMAD.U32 R2, RZ, RZ, UR8 ;  /* 0x00000008ff027e24 */ /* 0x000fd8000f8e00ff */
[----:B------:R-:W1:Y:S01]  /*0860*/  @P2 LDC R15, c[0x0][0x10] ;  /* 0x00000400ff0f2b82 */ /* 0x000e620000000800 */
[----:B------:R-:W-:Y:S02]  /*0870*/  @P2 IMAD.MOV.U32 R9, RZ, RZ, RZ ;  /* 0x000000ffff092224 */ /* 0x000fe400078e00ff */
[----:B------:R-:W-:-:S05]  /*0880*/  @P2 IMAD.MOV.U32 R17, RZ, RZ, RZ ;  /* 0x000000ffff112224 */ /* 0x000fca00078e00ff */
[----:B------:R-:W2:Y:S01]  /*0890*/  @!P2 LDC R11, c[0x0][0xc] ;  /* 0x00000300ff0bab82 */ /* 0x000ea20000000800 */
[----:B-1----:R-:W-:-:S04]  /*08a0*/  @P2 IMAD.WIDE.U32 R14, R15, UR8, R8 ;  /* 0x000000080f0e2c25 */ /* 0x002fc8000f8e0008 */
[----:B--2---:R-:W-:-:S04]  /*08b0*/  @!P2 IMAD.WIDE.U32 R10, R8, R11, R2 ;  /* 0x0000000b080aa225 */ /* 0x004fc800078e0002 */
[----:B------:R-:W-:Y:S02]  /*08c0*/  @P2 IMAD.MOV.U32 R2, RZ, RZ, R14 ;  /* 0x000000ffff022224 */ /* 0x000fe400078e000e */
[----:B------:R-:W-:Y:S02]  /*08d0*/  @P2 IMAD.IADD R3, R15, 0x1, R17 ;  /* 0x000000010f032824 */ /* 0x000fe400078e0211 */
[----:B------:R-:W-:Y:S02]  /*08e0*/  @!P2 IMAD.MOV.U32 R2, RZ, RZ, R10 ;  /* 0x000000ffff02a224 */ /* 0x000fe400078e000a */
[----:B------:R-:W-:Y:S01]  /*08f0*/  @!P2 IMAD.MOV.U32 R3, RZ, RZ, R11 ;  /* 0x000000ffff03a224 */ /* 0x000fe200078e000b */
[----:B------:R-:W-:Y:S06]  /*0900*/  @!P3 BRA `(.L_x_5) ;  /* 0x00000000000cb947 */ /* 0x000fec0003800000 */
[----:B------:R-:W-:Y:S01]  /*0910*/  UCGABAR_WAIT ;  /* 0x0000000000007dc7 */ /* 0x000fe20008000000 */
[----:B------:R-:W-:Y:S01]  /*0920*/  CCTL.IVALL ;  /* 0x00000000ff00798f */ /* 0x000fe20002000000 */
[----:B------:R-:W-:Y:S05]  /*0930*/  BRA `(.L_x_6) ;  /* 0x0000000000047947 */ /* 0x000fea0003800000 */
.L_x_5:
[----:B------:R-:W-:Y:S06]  /*0940*/  BAR.SYNC.DEFER_BLOCKING 0x0 ;  /* 0x0000000000007b1d */ /* 0x000fec0000010000 */
.L_x_6:
[----:B------:R-:W-:Y:S05]  /*0950*/  @!P4 BRA `(.L_x_7) ;  /* 0x000000740040c947 */ /* 0x000fea0003800000 */
[----:B------:R-:W-:-:S13]  /*0960*/  ISETP.GT.U32.AND P0, PT, R16, 0x1, PT ;  /* 0x000000011000780c */ /* 0x000fda0003f04070 */
[----:B0-----:R-:W-:Y:S05]  /*0970*/  @P0 EXIT ;  /* 0x000000000000094d */ /* 0x001fea0003800000 */
[----:B------:R-:W-:Y:S01]  /*0980*/  ULDC.64 UR4, c[0x0][0x650] ;  /* 0x0001940000047ab9 */ /* 0x000fe20000000a00 */
[----:B------:R-:W-:Y:S01]  /*0990*/  PRMT R14, RZ, 0x7610, R14 ;  /* 0x00007610ff0e7816 */ /* 0x000fe2000000000e */
[----:B------:R-:W-:Y:S01]  /*09a0*/  IMAD.MOV.U32 R10, RZ, RZ, -0x1 ;  /* 0xffffffffff0a7424 */ /* 0x000fe200078e00ff */
[----:B------:R-:W-:Y:S01]  /*09b0*/  ISETP.GE.U32.AND P0, PT, R2, UR4, PT ;  /* 0x0000000402007c0c */ /* 0x000fe2000bf06070 */
[----:B------:R-:W-:Y:S02]  /*09c0*/  IMAD.MOV.U32 R11, RZ, RZ, -0x1 ;  /* 0xffffffffff0b7424 */ /* 0x000fe400078e00ff */
[----:B------:R-:W-:Y:S01]  /*09d0*/  IMAD.MOV.U32 R7, RZ, RZ, -0x1 ;  /* 0xffffffffff077424 */ /* 0x000fe200078e00ff */
[----:B------:R-:W-:-:S13]  /*09e0*/  ISETP.GE.U32.AND.EX P0, PT, R3, UR5, PT, P0 ;  /* 0x0000000503007c0c */ /* 0x000fda000bf06100 */
[----:B------:R-:W-:Y:S05]  /*09f0*/  @P0 BRA `(.L_x_8) ;  /* 0x0000000400280947 */ /* 0x000fea0003800000 */
[----:B------:R-:W0:Y:S01]  /*0a00*/  LDC.64 R22, c[0x0][0x628] ;  /* 0x00018a00ff167b82 */ /* 0x000e220000000a00 */
[----:B------:R-:W-:Y:S02]  /*0a10*/  IMAD.MOV.U32 R10, RZ, RZ, R2 ;  /* 0x000000ffff0a7224 */ /* 0x000fe400078e0002 */
[----:B------:R-:W-:-:S05]  /*0a20*/  IMAD.MOV.U32 R11, RZ, RZ, R3 ;  /* 0x000000ffff0b7224 */ /* 0x000fca00078e0003 */
[----:B------:R-:W1:Y:S08]  /*0a30*/  LDC R18, c[0x0][0x630] ;  /* 0x00018c00ff127b82 */ /* 0x000e700000000800 */
[----:B------:R-:W2:Y:S01]  /*0a40*/  LDC.64 R24, c[0x0][0x620] ;  /* 0x00018800ff187b82 */ /* 0x000ea20000000a00 */
[----:B0-----:R-:W-:-:S04]  /*0a50*/  ISETP.NE.U32.AND P0, PT, R22, RZ, PT ;  /* 0x000000ff1600720c */ /* 0x001fc80003f05070 */
[----:B------:R-:W-:-:S13]  /*0a60*/  ISETP.NE.AND.EX P0, PT, R23, RZ, PT, P0 ;  /* 0x000000ff1700720c */ /* 0x000fda0003f05300 */
[----:B-12---:R-:W-:Y:S05]  /*0a70*/  @!P0 BRA `(.L_x_9) ;  /* 0x0000000000288947 */ /* 0x006fea0003800000 */
[----:B------:R-:W0:Y:S02]  /*0a80*/  LDC R7, c[0x0][0x634] ;  /* 0x00018d00ff077b82 */ /* 0x000e240000000800 */
[----:B0-----:R-:W-:-:S05]  /*0a90*/  IADD3 R7, P0, R2, R7, RZ ;  /* 0x0000000702077210 */ /* 0x001fca0007f1e0ff */
[----:B------:R-:W-:-:S04]  /*0aa0*/  IMAD.X R19, RZ, RZ, R3, P0 ;  /* 0x000000ffff137224 */ /* 0x000fc800000e0603 */
[----:B------:R-:W-:-:S04]  /*0ab0*/  IMAD.WIDE.U32 R10, R19, R22, RZ ;  /* 0x00000016130a7225 */ /* 0x000fc800078e00ff */
[----:B------:R-:W-:-:S04]  /*0ac0*/  IMAD.WIDE.U32 R14, P0, R7, R23, R10 ;  /* 0x00000017070e7225 */ /* 0x000fc8000780000a */
[----:B------:R-:W-:-:S04]  /*0ad0*/  IMAD.WIDE.U32 R10, R7, R22, RZ ;  /* 0x00000016070a7225 */ /* 0x000fc800078e00ff */
[----:B------:R-:W-:Y:S01]  /*0ae0*/  IMAD.X R17, RZ, RZ, RZ, P0 ;  /* 0x000000ffff117224 */ /* 0x000fe200000e06ff */
[----:B------:R-:W-:Y:S01]  /*0af0*/  IADD3 RZ, P0, R11, R14, RZ ;  /* 0x0000000e0bff7210 */ /* 0x000fe20007f1e0ff */
[----:B------:R-:W-:-:S04]  /*0b00*/  IMAD.MOV.U32 R16, RZ, RZ, R15 ;  /* 0x000000ffff107224 */ /* 0x000fc800078e000f */
[----:B------:R-:W-:-:S08]  /*0b10*/  IMAD.WIDE.U32.X R10, R19, R23, R16, P0 ;  /* 0x00000017130a7225 */ /* 0x000fd000000e0410 */
.L_x_9:
[----:B------:R-:W0:Y:S01]  /*0b20*/  LDC.64 R26, c[0x0][0x640] ;  /* 0x00019000ff1a7b82 */ /* 0x000e220000000a00 */
[--C-:B------:R-:W-:Y:S01]  /*0b30*/  SHF.R.U64 R28, R10, R18, R11.reuse ;  /* 0x000000120a1c7219 */ /* 0x100fe2000000120b */
[----:B------:R-:W-:Y:S01]  /*0b40*/  IMAD R29, R13, R20, R8 ;  /* 0x000000140d1d7224 */ /* 0x000fe200078e0208 */
[----:B------:R-:W-:Y:S01]  /*0b50*/  SHF.R.U32.HI R7, RZ, R18, R11 ;  /* 0x00000012ff077219 */ /* 0x000fe2000001160b */
[----:B------:R-:W-:Y:S01]  /*0b60*/  IMAD.MOV.U32 R23, RZ, RZ, 0x1 ;  /* 0x00000001ff177424 */ /* 0x000fe200078e00ff */
[----:B------:R-:W-:-:S03]  /*0b70*/  IADD3 R9, P0, RZ, -R28, RZ ;  /* 0x8000001cff097210 */ /* 0x000fc60007f1e0ff */
[----:B------:R-:W1:Y:S02]  /*0b80*/  LDC R16, c[0x0][0x618] ;  /* 0x00018600ff107b82 */ /* 0x000e640000000800 */
[----:B------:R-:W-:Y:S02]  /*0b90*/  IMAD.X R7, RZ, RZ, ~R7, P0 ;  /* 0x000000ffff077224 */ /* 0x000fe400000e0e07 */
[----:B------:R-:W-:-:S04]  /*0ba0*/  IMAD.WIDE.U32 R10, R9, R24, R2 ;  /* 0x00000018090a7225 */ /* 0x000fc800078e0002 */
[----:B------:R-:W2:Y:S01]  /*0bb0*/  LDC R15, c[0x0][0x608] ;  /* 0x00018200ff0f7b82 */ /* 0x000ea20000000800 */
[----:B------:R-:W-:-:S04]  /*0bc0*/  IMAD R14, R7, R24, RZ ;  /* 0x00000018070e7224 */ /* 0x000fc800078e02ff */
[----:B------:R-:W-:-:S03]  /*0bd0*/  IMAD R7, R9, R25, R14 ;  /* 0x0000001909077224 */ /* 0x000fc600078e020e */
[----:B------:R-:W3:Y:S01]  /*0be0*/  LDC R22, c[0x0][0x658] ;  /* 0x00019600ff167b82 */ /* 0x000ee20000000800 */
[----:B------:R-:W-:Y:S01]  /*0bf0*/  IMAD.IADD R7, R11, 0x1, R7 ;  /* 0x000000010b077824 */ /* 0x000fe200078e0207 */
[----:B0-----:R-:W-:-:S04]  /*0c00*/  ISETP.NE.U32.AND P0, PT, R26, RZ, PT ;  /* 0x000000ff1a00720c */ /* 0x001fc80003f05070 */
[----:B------:R-:W-:Y:S02]  /*0c10*/  ISETP.NE.AND.EX P0, PT, R27, RZ, PT, P0 ;  /* 0x000000ff1b00720c */ /* 0x000fe40003f05300 */
[----:B------:R-:W0:Y:S01]  /*0c20*/  LDC R18, c[0x0][0x600] ;  /* 0x00018000ff127b82 */ /* 0x000e220000000800 */
[-CC-:B-1----:R-:W-:Y:S02]  /*0c30*/  SHF.R.U64 R19, R10, R16.reuse, R7.reuse ;  /* 0x000000100a137219 */ /* 0x182fe40000001207 */
[----:B------:R-:W-:Y:S01]  /*0c40*/  SHF.R.U32.HI R10, RZ, R16, R7 ;  /* 0x00000010ff0a7219 */ /* 0x000fe20000011607 */
[----:B------:R-:W-:-:S04]  /*0c50*/  IMAD.MOV.U32 R7, RZ, RZ, -0x1 ;  /* 0xffffffffff077424 */ /* 0x000fc800078e00ff */
[----:B------:R-:W1:Y:S01]  /*0c60*/  LDC R21, c[0x0][0x648] ;  /* 0x00019200ff157b82 */ /* 0x000e620000000800 */
[-CC-:B--2---:R-:W-:Y:S02]  /*0c70*/  SHF.R.U64 R16, R19, R15.reuse, R10.reuse ;  /* 0x0000000f13107219 */ /* 0x184fe4000000120a */
[----:B------:R-:W-:-:S05]  /*0c80*/  SHF.R.U32.HI R9, RZ, R15, R10 ;  /* 0x0000000fff097219 */ /* 0x000fca000001160a */
[----:B------:R-:W2:Y:S01]  /*0c90*/  LDC R24, c[0x0][0x638] ;  /* 0x00018e00ff187b82 */ /* 0x000ea20000000800 */
[-CC-:B---3--:R-:W-:Y:S02]  /*0ca0*/  SHF.R.U64 R20, R16, R22.reuse, R9.reuse ;  /* 0x0000001610147219 */ /* 0x188fe40000001209 */
[-C--:B------:R-:W-:Y:S02]  /*0cb0*/  SHF.L.U32 R7, R7, R22.reuse, RZ ;  /* 0x0000001607077219 */ /* 0x080fe400000006ff */
[----:B------:R-:W-:Y:S01]  /*0cc0*/  SHF.R.U32.HI R9, RZ, R22, R9 ;  /* 0x00000016ff097219 */ /* 0x000fe20000011609 */
[----:B------:R-:W-:Y:S01]  /*0cd0*/  IMAD.MOV.U32 R8, RZ, RZ, R20 ;  /* 0x000000ffff087224 */ /* 0x000fe200078e0014 */
[----:B------:R-:W-:Y:S01]  /*0ce0*/  LOP3.LUT R13, RZ, R7, RZ, 0x33, !PT ;  /* 0x00000007ff0d7212 */ /* 0x000fe200078e33ff */
[----:B------:R-:W3:Y:S01]  /*0cf0*/  LDC R25, c[0x0][0x610] ;  /* 0x00018400ff197b82 */ /* 0x000ee20000000800 */
[----:B------:R-:W-:Y:S05]  /*0d00*/  @!P0 BRA `(.L_x_10) ;  /* 0x0000000000288947 */ /* 0x000fea0003800000 */
[----:B------:R-:W4:Y:S02]  /*0d10*/  LDC R7, c[0x0][0x64c] ;  /* 0x00019300ff077b82 */ /* 0x000f240000000800 */
[----:B----4-:R-:W-:-:S05]  /*0d20*/  IADD3 R7, P0, R20, R7, RZ ;  /* 0x0000000714077210 */ /* 0x010fca0007f1e0ff */
        /* <DEDUP_REMOVED lines=8> */
.L_x_10:
[----:B-1----:R-:W-:Y:S01]  /*0db0*/  SHF.R.U64 R9, R8, R21, R9 ;  /* 0x0000001508097219 */ /* 0x002fe20000001209 */
[----:B0-----:R-:W-:Y:S01]  /*0dc0*/  VIADD R10, R18, 0xffffffff ;  /* 0xffffffff120a7836 */ /* 0x001fe20000000000 */
[----:B------:R-:W-:Y:S01]  /*0dd0*/  SHF.L.U32 R7, R23, R22, RZ ;  /* 0x0000001617077219 */ /* 0x000fe200000006ff */
[----:B------:R-:W-:Y:S01]  /*0de0*/  IMAD.MOV.U32 R14, RZ, RZ, 0x1 ;  /* 0x00000001ff0e7424 */ /* 0x000fe200078e00ff */
[----:B------:R-:W-:Y:S01]  /*0df0*/  LOP3.LUT R8, R16, R13, RZ, 0xc0, !PT ;  /* 0x0000000d10087212 */ /* 0x000fe200078ec0ff */
[----:B------:R-:W-:Y:S01]  /*0e00*/  IMAD.MOV R11, RZ, RZ, -R9 ;  /* 0x000000ffff0b7224 */ /* 0x000fe200078e0a09 */
[----:B------:R-:W-:Y:S02]  /*0e10*/  SEL R12, R12, R29, !P2 ;  /* 0x0000001d0c0c7207 */ /* 0x000fe40005000000 */
[----:B------:R-:W-:Y:S01]  /*0e20*/  LOP3.LUT R10, R19, R10, RZ, 0xc0, !PT ;  /* 0x0000000a130a7212 */ /* 0x000fe200078ec0ff */
[----:B------:R-:W-:Y:S02]  /*0e30*/  IMAD R9, R7, R9, R8 ;  /* 0x0000000907097224 */ /* 0x000fe400078e0208 */
[----:B--2---:R-:W-:-:S02]  /*0e40*/  IMAD R7, R11, R24, R20 ;  /* 0x000000180b077224 */ /* 0x004fc400078e0214 */
[----:B---3--:R-:W-:Y:S02]  /*0e50*/  IMAD R12, R9, R25, R12 ;  /* 0x00000019090c7224 */ /* 0x008fe400078e020c */
[----:B------:R-:W-:-:S05]  /*0e60*/  IMAD R7, R7, R18, R10 ;  /* 0x0000001207077224 */ /* 0x000fca00078e020a */
[----:B------:R-:W-:Y:S02]  /*0e70*/  SEL R11, R7, R12, !P2 ;  /* 0x0000000c070b7207 */ /* 0x000fe40005000000 */
[----:B------:R-:W-:Y:S01]  /*0e80*/  SEL R10, R12, R7, !P2 ;  /* 0x000000070c0a7207 */ /* 0x000fe20005000000 */
[----:B------:R-:W-:-:S07]  /*0e90*/  IMAD.MOV.U32 R7, RZ, RZ, R28 ;  /* 0x000000ffff077224 */ /* 0x000fce00078e001c */
.L_x_8:
[----:B------:R-:W-:-:S08]  /*0ea0*/  NOP ;  /* 0x0000000000007918 */ /* 0x000fd00000000000 */
[----:B------:R-:W0:Y:S02]  /*0eb0*/  USETMAXREG.TRY_ALLOC.CTAPOOL UP0, 0xe8 ;  /* 0x000000e8000079c8 */ /* 0x000e240008000600 */
[----:B0-----:R-:W-:-:S13]  /*0ec0*/  PLOP3.LUT P0, PT, PT, PT, UP0, 0x80, 0x0 ;  /* 0x000000000000781c */ /* 0x001fda0003f0f008 */
[----:B------:R-:W-:Y:S05]  /*0ed0*/  @!P0 BRA `(.L_x_8) ;  /* 0xfffffffc00f08947 */ /* 0x000fea000383ffff */
[----:B------:R-:W-:Y:S01]  /*0ee0*/  ULDC.64 UR4, c[0x0][0x598] ;  /* 0x0001660000047ab9 */ /* 0x000fe20000000a00 */
[----:B------:R-:W-:Y:S01]  /*0ef0*/  ULDC.64 UR16, c[0x0][0x208] ;  /* 0x0000820000107ab9 */ /* 0x000fe20000000a00 */
[----:B------:R-:W-:-:S04]  /*0f00*/  ISETP.NE.U32.AND P0, PT, RZ, UR4, PT ;  /* 0x00000004ff007c0c */ /* 0x000fc8000bf05070 */
[----:B------:R-:W-:-:S13]  /*0f10*/  ISETP.NE.AND.EX P0, PT, RZ, UR5, PT, P0 ;  /* 0x00000005ff007c0c */ /* 0x000fda000bf05300 */
[----:B------:R-:W-:Y:S05]  /*0f20*/  @!P0 BRA `(.L_x_11) ;  /* 0x00000000001c8947 */ /* 0x000fea0003800000 */
[----:B------:R-:W0:Y:S02]  /*0f30*/  LDC.64 R8, c[0x0][0x598] ;  /* 0x00016600ff087b82 */ /* 0x000e240000000a00 */
[----:B0-----:R-:W2:Y:S02]  /*0f40*/  LDG.E.64 R8, desc[UR16][R8.64] ;  /* 0x0000001008087981 */ /* 0x001ea4000c1e1b00 */
[----:B--2---:R-:W-:-:S04]  /*0f50*/  ISETP.NE.U32.AND P0, PT, R8, RZ, PT ;  /* 0x000000ff0800720c */ /* 0x004fc80003f05070 */
[----:B------:R-:W-:-:S13]  /*0f60*/  ISETP.NE.AND.EX P0, PT, R9, RZ, PT, P0 ;  /* 0x000000ff0900720c */ /* 0x000fda0003f05300 */
[----:B------:R-:W-:Y:S05]  /*0f70*/  @!P0 BRA `(.L_x_11) ;  /* 0x0000000000088947 */ /* 0x000fea0003800000 */
[----:B------:R0:W5:Y:S01]  /*0f80*/  LD.E R8, desc[UR16][R8.64] ;  /* 0x0000001008087980 */ /* 0x000162000c101900 */
[----:B------:R-:W-:Y:S05]  /*0f90*/  BRA `(.L_x_12) ;  /* 0x0000000000207947 */ /* 0x000fea0003800000 */
.L_x_11:
[----:B------:R-:W-:Y:S02]  /*0fa0*/  ULDC.64 UR4, c[0x0][0x588] ;  /* 0x0001620000047ab9 */ /* 0x000fe40000000a00 */
[----:B------:R-:W-:-:S04]  /*0fb0*/  ISETP.NE.U32.AND P0, PT, RZ, UR4, PT ;  /* 0x00000004ff007c0c */ /* 0x000fc8000bf05070 */
[----:B------:R-:W-:-:S13]  /*0fc0*/  ISETP.NE.AND.EX P0, PT, RZ, UR5, PT, P0 ;  /* 0x00000005ff007c0c */ /* 0x000fda000bf05300 */
[----:B------:R-:W-:Y:S05]  /*0fd0*/  @!P0 BRA `(.L_x_13) ;  /* 0x00000000000c8947 */ /* 0x000fea0003800000 */
[----:B------:R-:W0:Y:S02]  /*0fe0*/  LDC.64 R8, c[0x0][0x588] ;  /* 0x00016200ff087b82 */ /* 0x000e240000000a00 */
[----:B0-----:R1:W5:Y:S01]  /*0ff0*/  LDG.E R8, desc[UR16][R8.64] ;  /* 0x0000001008087981 */ /* 0x001362000c1e1900 */
[----:B------:R-:W-:Y:S05]  /*1000*/  BRA `(.L_x_12) ;  /* 0x0000000000047947 */ /* 0x000fea0003800000 */
.L_x_13:
[----:B------:R-:W2:Y:S02]  /*1010*/  LDC R8, c[0x0][0x580] ;  /* 0x00016000ff087b82 */ /* 0x000ea40000000800 */
.L_x_12:
[----:B------:R-:W-:Y:S02]  /*1020*/  ULDC.64 UR4, c[0x0][0x5a0] ;  /* 0x0001680000047ab9 */ /* 0x000fe40000000a00 */
[----:B------:R-:W-:-:S04]  /*1030*/  ISETP.NE.U32.AND P0, PT, RZ, UR4, PT ;  /* 0x00000004ff007c0c */ /* 0x000fc8000bf05070 */
[----:B------:R-:W-:-:S13]  /*1040*/  ISETP.NE.AND.EX P0, PT, RZ, UR5, PT, P0 ;  /* 0x00000005ff007c0c */ /* 0x000fda000bf05300 */
[----:B------:R-:W-:Y:S05]  /*1050*/  @!P0 BRA `(.L_x_14) ;  /* 0x00000000001c8947 */ /* 0x000fea0003800000 */
[----:B------:R-:W3:Y:S02]  /*1060*/  LDC.64 R12, c[0x0][0x5a0] ;  /* 0x00016800ff0c7b82 */ /* 0x000ee40000000a00 */
[----:B---3--:R-:W3:Y:S02]  /*1070*/  LDG.E.64 R12, desc[UR16][R12.64] ;  /* 0x000000100c0c7981 */ /* 0x008ee4000c1e1b00 */
[----:B---3--:R-:W-:-:S04]  /*1080*/  ISETP.NE.U32.AND P0, PT, R12, RZ, PT ;  /* 0x000000ff0c00720c */ /* 0x008fc80003f05070 */
[----:B------:R-:W-:-:S13]  /*1090*/  ISETP.NE.AND.EX P0, PT, R13, RZ, PT, P0 ;  /* 0x000000ff0d00720c */ /* 0x000fda0003f05300 */
[----:B------:R-:W-:Y:S05]  /*10a0*/  @!P0 BRA `(.L_x_14) ;  /* 0x0000000000088947 */ /* 0x000fea0003800000 */
[----:B01----:R0:W5:Y:S01]  /*10b0*/  LD.E R9, desc[UR16][R12.64] ;  /* 0x000000100c097980 */ /* 0x003162000c101900 */
[----:B------:R-:W-:Y:S05]  /*10c0*/  BRA `(.L_x_15) ;  /* 0x0000000000207947 */ /* 0x000fea0003800000 */
.L_x_14:
[----:B------:R-:W-:Y:S02]  /*10d0*/  ULDC.64 UR4, c[0x0][0x590] ;  /* 0x0001640000047ab9 */ /* 0x000fe40000000a00 */
[----:B------:R-:W-:-:S04]  /*10e0*/  ISETP.NE.U32.AND P0, PT, RZ, UR4, PT ;  /* 0x00000004ff007c0c */ /* 0x000fc8000bf05070 */
[----:B------:R-:W-:-:S13]  /*10f0*/  ISETP.NE.AND.EX P0, PT, RZ, UR5, PT, P0 ;  /* 0x00000005ff007c0c */ /* 0x000fda000bf05300 */
[----:B------:R-:W-:Y:S05]  /*1100*/  @!P0 BRA `(.L_x_16) ;  /* 0x00000000000c8947 */ /* 0x000fea0003800000 */
[----:B------:R-:W0:Y:S02]  /*1110*/  LDC.64 R12, c[0x0][0x590] ;  /* 0x00016400ff0c7b82 */ /* 0x000e240000000a00 */
[----:B01----:R1:W5:Y:S01]  /*1120*/  LDG.E R9, desc[UR16][R12.64] ;  /* 0x000000100c097981 */ /* 0x003362000c1e1900 */
[----:B------:R-:W-:Y:S05]  /*1130*/  BRA `(.L_x_15) ;  /* 0x0000000000047947 */ /* 0x000fea0003800000 */
.L_x_16:
[----:B01----:R-:W3:Y:S02]  /*1140*/  LDC R9, c[0x0][0x584] ;  /* 0x00016100ff097b82 */ /* 0x003ee40000000800 */
.L_x_15:
[----:B------:R-:W-:-:S13]  /*1150*/  LOP3.LUT P0, RZ, R14, 0xff, RZ, 0xc0, !PT ;  /* 0x000000ff0eff7812 */ /* 0x000fda000780c0ff */
[----:B------:R-:W-:Y:S05]  /*1160*/  @!P0 EXIT ;  /* 0x000000000000894d */ /* 0x000fea0003800000 */
[----:B------:R-:W-:Y:S01]  /*1170*/  ULDC UR4, c[0x0][0x28c] ;  /* 0x0000a30000047ab9 */ /* 0x000fe20000000800 */
[----:B------:R-:W-:Y:S01]  /*1180*/  LOP3.LUT R142, R4, 0x1, RZ, 0xfc, !PT ;  /* 0x00000001048e7812 */ /* 0x000fe200078efcff */
[----:B------:R-:W-:-:S04]  /*1190*/  UIADD3 UR4, UR4, 0x3f, URZ ;  /* 0x0000003f04047890 */ /* 0x000fc8000fffe03f */
[----:B------:R-:W-:-:S04]  /*11a0*/  USHF.R.S32.HI UR5, URZ, 0x1f, UR4 ;  /* 0x0000001f3f057899 */ /* 0x000fc80008011404 */
[----:B------:R-:W-:-:S03]  /*11b0*/  ULEA.HI UR5, UR5, UR4, URZ, 0x6 ;  /* 0x0000000405057291 */ /* 0x000fc6000f8f303f */
[----:B------:R-:W-:Y:S01]  /*11c0*/  UMOV UR4, URZ ;  /* 0x0000003f00047c82 */ /* 0x000fe20008000000 */
[----:B------:R-:W-:-:S03]  /*11d0*/  USHF.R.S32.HI UR9, URZ, 0x6, UR5 ;  /* 0x000000063f097899 */ /* 0x000fc60008011405 */
[----:B------:R-:W-:-:S09]  /*11e0*/  UMOV UR5, URZ ;  /* 0x0000003f00057c82 */ /* 0x000fd20008000000 */
.L_x_171:
[----:B01----:R-:W-:Y:S01]  /*11f0*/  LOP3.LUT R12, R0, 0x80, RZ, 0xc0, !PT ;  /* 0x00000080000c7812 */ /* 0x003fe200078ec0ff */
[----:B------:R-:W0:Y:S01]  /*1200*/  S2UR UR13, SR_CgaCtaId ;  /* 0x00000000000d79c3 */ /* 0x000e220000008800 */
[----:B------:R-:W-:Y:S01]  /*1210*/  UMOV UR12, 0x400 ;  /* 0x00000400000c7882 */ /* 0x000fe20000000000 */
[----:B------:R-:W-:Y:S01]  /*1220*/  UMOV UR6, URZ ;  /* 0x0000003f00067c82 */ /* 0x000fe20008000000 */
[----:B------:R-:W-:Y:S01]  /*1230*/  SHF.R.U32.HI R12, RZ, 0x7, R12 ;  /* 0x00000007ff0c7819 */ /* 0x000fe2000001160c */
[----:B------:R-:W-:Y:S01]  /*1240*/  UMOV UR7, URZ ;  /* 0x0000003f00077c82 */ /* 0x000fe20008000000 */
[----:B------:R-:W-:Y:S01]  /*1250*/  UMOV UR18, UR5 ;  /* 0x0000000500127c82 */ /* 0x000fe20008000000 */
[----:B------:R-:W-:Y:S02]  /*1260*/  CS2R R16, SRZ ;  /* 0x0000000000107805 */ /* 0x000fe4000001ff00 */
[----:B------:R-:W-:Y:S01]  /*1270*/  CS2R R14, SRZ ;  /* 0x00000000000e7805 */ /* 0x000fe2000001ff00 */
[----:B------:R-:W1:Y:S01]  /*1280*/  LDC R13, c[0x0][0x28c] ;  /* 0x0000a300ff0d7b82 */ /* 0x000e620000000800 */
[----:B------:R-:W4:Y:S01]  /*1290*/  SHFL.IDX PT, R12, R12, RZ, 0x1f ;  /* 0x00001fff0c0c7589 */ /* 0x000f2200000e0000 */
[----:B------:R-:W-:-:S02]  /*12a0*/  CS2R R18, SRZ ;  /* 0x0000000000127805 */ /* 0x000fc4000001ff00 */
[----:B------:R-:W-:Y:S02]  /*12b0*/  CS2R R20, SRZ ;  /* 0x0000000000147805 */ /* 0x000fe4000001ff00 */
[----:B------:R-:W-:Y:S02]  /*12c0*/  CS2R R22, SRZ ;  /* 0x0000000000167805 */ /* 0x000fe4000001ff00 */
[----:B------:R-:W-:Y:S02]  /*12d0*/  CS2R R88, SRZ ;  /* 0x0000000000587805 */ /* 0x000fe4000001ff00 */
[----:B------:R-:W-:Y:S02]  /*12e0*/  CS2R R90, SRZ ;  /* 0x00000000005a7805 */ /* 0x000fe4000001ff00 */
[----:B------:R-:W-:Y:S02]  /*12f0*/  CS2R R94, SRZ ;  /* 0x00000000005e7805 */ /* 0x000fe4000001ff00 */
        /* <DEDUP_REMOVED lines=16> */
[----:B-1----:R-:W-:Y:S02]  /*1400*/  ISETP.GE.AND P0, PT, R13, 0x1, PT ;  /* 0x000000010d00780c */ /* 0x002fe40003f06270 */
[----:B------:R-:W-:Y:S02]  /*1410*/  CS2R R126, SRZ ;  /* 0x00000000007e7805 */ /* 0x000fe4000001ff00 */
[----:B----4-:R-:W-:-:S02]  /*1420*/  R2UR UR8, R12 ;  /* 0x000000000c0872ca */ /* 0x010fc400000e0000 */
[----:B------:R-:W-:Y:S02]  /*1430*/  CS2R R128, SRZ ;  /* 0x0000000000807805 */ /* 0x000fe4000001ff00 */
[----:B------:R-:W-:Y:S02]  /*1440*/  CS2R R130, SRZ ;  /* 0x0000000000827805 */ /* 0x000fe4000001ff00 */
[----:B------:R-:W-:Y:S02]  /*1450*/  CS2R R132, SRZ ;  /* 0x0000000000847805 */ /* 0x000fe4000001ff00 */
[----:B------:R-:W-:Y:S02]  /*1460*/  CS2R R134, SRZ ;  /* 0x0000000000867805 */ /* 0x000fe4000001ff00 */
[----:B------:R-:W-:Y:S02]  /*1470*/  CS2R R136, SRZ ;  /* 0x0000000000887805 */ /* 0x000fe4000001ff00 */
[----:B------:R-:W-:Y:S01]  /*1480*/  CS2R R138, SRZ ;  /* 0x00000000008a7805 */ /* 0x000fe2000001ff00 */
[----:B------:R-:W-:Y:S01]  /*1490*/  IMAD.MOV.U32 R141, RZ, RZ, RZ ;  /* 0x000000ffff8d7224 */ /* 0x000fe200078e00ff */
[----:B------:R-:W-:Y:S01]  /*14a0*/  CS2R R24, SRZ ;  /* 0x0000000000187805 */ /* 0x000fe2000001ff00 */
[----:B------:R-:W-:Y:S01]  /*14b0*/  IMAD.MOV.U32 R143, RZ, RZ, RZ ;  /* 0x000000ffff8f7224 */ /* 0x000fe200078e00ff */
[----:B---3--:R-:W-:Y:S01]  /*14c0*/  CS2R R26, SRZ ;  /* 0x00000000001a7805 */ /* 0x008fe2000001ff00 */
[----:B------:R-:W-:Y:S01]  /*14d0*/  IMAD.U32 R144, RZ, RZ, UR4 ;  /* 0x00000004ff907e24 */ /* 0x000fe2000f8e00ff */
[----:B------:R-:W-:Y:S01]  /*14e0*/  CS2R R28, SRZ ;  /* 0x00000000001c7805 */ /* 0x000fe2000001ff00 */
[----:B------:R-:W-:Y:S01]  /*14f0*/  ULEA.HI UR10, UR8, UR8, URZ, 0x1 ;  /* 0x00000008080a7291 */ /* 0x000fe2000f8f083f */
[----:B------:R-:W-:-:S02]  /*1500*/  CS2R R30, SRZ ;  /* 0x00000000001e7805 */ /* 0x000fc4000001ff00 */
[----:B------:R-:W-:Y:S02]  /*1510*/  CS2R R32, SRZ ;  /* 0x0000000000207805 */ /* 0x000fe4000001ff00 */
[----:B------:R-:W-:Y:S01]  /*1520*/  CS2R R34, SRZ ;  /* 0x0000000000227805 */ /* 0x000fe2000001ff00 */
[----:B------:R-:W-:Y:S01]  /*1530*/  ULOP3.LUT UR11, UR10, 0xffffe, URZ, 0xc0, !UPT ;  /* 0x000ffffe0a0b7892 */ /* 0x000fe2000f8ec03f */
[----:B------:R-:W-:Y:S01]  /*1540*/  CS2R R36, SRZ ;  /* 0x0000000000247805 */ /* 0x000fe2000001ff00 */
[----:B0-----:R-:W-:Y:S01]  /*1550*/  ULEA UR10, UR13, UR12, 0x18 ;  /* 0x0000000c0d0a7291 */ /* 0x001fe2000f8ec03f */
[----:B------:R-:W-:Y:S01]  /*1560*/  CS2R R38, SRZ ;  /* 0x0000000000267805 */ /* 0x000fe2000001ff00 */
[----:B------:R-:W-:Y:S01]  /*1570*/  UIADD3 UR11, UR8, -UR11, URZ ;  /* 0x8000000b080b7290 */ /* 0x000fe2000fffe03f */
[----:B------:R-:W-:Y:S02]  /*1580*/  CS2R R40, SRZ ;  /* 0x0000000000287805 */ /* 0x000fe4000001ff00 */
[----:B------:R-:W-:Y:S01]  /*1590*/  CS2R R42, SRZ ;  /* 0x00000000002a7805 */ /* 0x000fe2000001ff00 */
[----:B------:R-:W-:Y:S01]  /*15a0*/  UMOV UR8, URZ ;  /* 0x0000003f00087c82 */ /* 0x000fe20008000000 */
[----:B------:R-:W-:Y:S01]  /*15b0*/  ULEA UR11, UR11, UR10, 0xc ;  /* 0x0000000a0b0b7291 */ /* 0x000fe2000f8e603f */
[----:B------:R-:W-:-:S02]  /*15c0*/  CS2R R44, SRZ ;  /* 0x00000000002c7805 */ /* 0x000fc4000001ff00 */
[----:B------:R-:W-:Y:S02]  /*15d0*/  CS2R R46, SRZ ;  /* 0x00000000002e7805 */ /* 0x000fe4000001ff00 */
[----:B------:R-:W-:Y:S01]  /*15e0*/  CS2R R48, SRZ ;  /* 0x0000000000307805 */ /* 0x000fe2000001ff00 */
[----:B------:R-:W-:Y:S01]  /*15f0*/  UIADD3 UR11, UR11, 0x100, URZ ;  /* 0x000001000b0b7890 */ /* 0x000fe2000fffe03f */
[----:B------:R-:W-:Y:S02]  /*1600*/  CS2R R50, SRZ ;  /* 0x0000000000327805 */ /* 0x000fe4000001ff00 */
[----:B------:R-:W-:Y:S02]  /*1610*/  CS2R R52, SRZ ;  /* 0x0000000000347805 */ /* 0x000fe4000001ff00 */
[----:B------:R-:W-:Y:S01]  /*1620*/  CS2R R54, SRZ ;  /* 0x0000000000367805 */ /* 0x000fe2000001ff00 */
[----:B------:R-:W-:Y:S01]  /*1630*/  USHF.R.U32.HI UR11, URZ, 0x4, UR11 ;  /* 0x000000043f0b7899 */ /* 0x000fe2000801160b */
[----:B------:R-:W-:-:S02]  /*1640*/  CS2R R56, SRZ ;  /* 0x0000000000387805 */ /* 0x000fc4000001ff00 */
[----:B------:R-:W-:Y:S02]  /*1650*/  CS2R R58, SRZ ;  /* 0x00000000003a7805 */ /* 0x000fe4000001ff00 */
[----:B------:R-:W-:Y:S01]  /*1660*/  CS2R R60, SRZ ;  /* 0x00000000003c7805 */ /* 0x000fe2000001ff00 */
[----:B------:R-:W-:Y:S01]  /*1670*/  ULOP3.LUT UR11, UR11, 0x3fff, URZ, 0xc0, !UPT ;  /* 0x00003fff0b0b7892 */ /* 0x000fe2000f8ec03f */
        /* <DEDUP_REMOVED lines=12> */
[----:B------:R-:W-:Y:S01]  /*1740*/  CS2R R86, SRZ ;  /* 0x0000000000567805 */ /* 0x000fe2000001ff00 */
[----:B------:R-:W-:Y:S06]  /*1750*/  @!P0 BRA `(.L_x_17) ;  /* 0x0000000800308947 */ /* 0x000fec0003800000 */
[----:B------:R-:W-:-:S13]  /*1760*/  ISETP.NE.AND P1, PT, R142, 0x3, PT ;  /* 0x000000038e00780c */ /* 0x000fda0003f25270 */
[----:B------:R-:W-:Y:S05]  /*1770*/  @!P1 BRA `(.L_x_18) ;  /* 0x0000000000049947 */ /* 0x000fea0003800000 */
[----:B------:R-:W-:Y:S01]  /*1780*/  BPT.TRAP 0x1 ;  /* 0x000000040000795c */ /* 0x000fe20000300000 */
.L_x_18:
[----:B------:R-:W-:Y:S01]  /*1790*/  ULEA UR6, UR5, UR10, 0x3 ;  /* 0x0000000a05067291 */ /* 0x000fe2000f8e183f */
[----:B------:R-:W-:-:S05]  /*17a0*/  IMAD.U32 R12, RZ, RZ, UR4 ;  /* 0x00000004ff0c7e24 */ /* 0x000fca000f8e00ff */
[----:B------:R-:W-:-:S04]  /*17b0*/  SHF.L.U32 R12, R12, 0x1f, RZ ;  /* 0x0000001f0c0c7819 */ /* 0x000fc800000006ff */
[----:B------:R0:W1:Y:S01]  /*17c0*/  SYNCS.PHASECHK.TRANS64.TRYWAIT P0, [UR6], R12 ;  /* 0x0000000cff0075a7 */ /* 0x0000620008000146 */
[----:B------:R-:W-:Y:S05]  /*17d0*/  @!P1 BRA `(.L_x_19) ;  /* 0x0000000000049947 */ /* 0x000fea0003800000 */
[----:B------:R-:W-:Y:S01]  /*17e0*/  BPT.TRAP 0x1 ;  /* 0x000000040000795c */ /* 0x000fe20000300000 */
.L_x_19:
[----:B-1----:R-:W-:Y:S05]  /*17f0*/  @P0 BRA `(.L_x_20) ;  /* 0x0000000000080947 */ /* 0x002fea0003800000 */
[----:B------:R-:W1:Y:S02]  /*1800*/  SYNCS.PHASECHK.TRANS64.TRYWAIT P0, [UR6], R12 ;  /* 0x0000000cff0075a7 */ /* 0x000e640008000146 */
[----:B-1----:R-:W-:Y:S05]  /*1810*/  @!P0 BRA `(.L_x_21) ;  /* 0x0000007c000c8947 */ /* 0x002fea0003800000 */
.L_x_20:
[----:B------:R-:W-:Y:S01]  /*1820*/  UIADD3 UR6, UR10, 0xa100, URZ ;  /* 0x0000a1000a067890 */ /* 0x000fe2000fffe03f */
[----:B------:R-:W-:Y:S01]  /*1830*/  WARPGROUP.ARRIVE ;  /* 0x00000000000079c5 */ /* 0x000fe20000000000 */
[----:B------:R-:W-:Y:S01]  /*1840*/  ULOP3.LUT UR12, UR11, 0x10000, URZ, 0xfc, !UPT ;  /* 0x000100000b0c7892 */ /* 0x000fe2000f8efc3f */
[----:B------:R-:W-:Y:S01]  /*1850*/  CS2R R16, SRZ ;  /* 0x0000000000107805 */ /* 0x000fe2000001ff00 */
[----:B------:R-:W-:Y:S01]  /*1860*/  USHF.R.U32.HI UR6, URZ, 0x4, UR6 ;  /* 0x000000043f067899 */ /* 0x000fe20008011606 */
[----:B------:R-:W-:Y:S01]  /*1870*/  CS2R R14, SRZ ;  /* 0x00000000000e7805 */ /* 0x000fe2000001ff00 */
[----:B------:R-:W-:Y:S01]  /*1880*/  ULEA UR12, UR5, UR12, 0x9 ;  /* 0x0000000c050c7291 */ /* 0x000fe2000f8e483f */
[----:B------:R-:W-:Y:S01]  /*1890*/  CS2R R18, SRZ ;  /* 0x0000000000127805 */ /* 0x000fe2000001ff00 */
[----:B------:R-:W-:Y:S01]  /*18a0*/  ULOP3.LUT UR6, UR6, 0x3fff, URZ, 0xc0, !UPT ;  /* 0x00003fff06067892 */ /* 0x000fe2000f8ec03f */
[----:B------:R-:W-:Y:S01]  /*18b0*/  CS2R R20, SRZ ;  /* 0x0000000000147805 */ /* 0x000fe2000001ff00 */
[----:B------:R-:W-:Y:S01]  /*18c0*/  UMOV UR13, 0x80000020 ;  /* 0x80000020000d7882 */ /* 0x000fe20000000000 */
[----:B------:R-:W-:Y:S01]  /*18d0*/  UMOV UR15, 0x80000020 ;  /* 0x80000020000f7882 */ /* 0x000fe20000000000 */
[----:B------:R-:W-:Y:S01]  /*18e0*/  ULOP3.LUT UR6, UR6, 0x10000, URZ, 0xfc, !UPT ;  /* 0x0001000006067892 */ /* 0x000fe2000f8efc3f */
[----:B------:R-:W-:Y:S01]  /*18f0*/  CS2R R22, SRZ ;  /* 0x0000000000167805 */ /* 0x000fe2000001ff00 */
[----:B------:R-:W-:Y:S01]  /*1900*/  ULDC UR7, c[0x0][0x50c] ;  /* 0x0001430000077ab9 */ /* 0x000fe20000000800 */
[----:B------:R-:W-:Y:S01]  /*1910*/  CS2R R88, SRZ ;  /* 0x0000000000587805 */ /* 0x000fe2000001ff00 */
[----:B------:R-:W-:Y:S01]  /*1920*/  ULEA UR14, UR5, UR6, 0x9 ;  /* 0x00000006050e7291 */ /* 0x000fe2000f8e483f */
[----:B------:R-:W-:Y:S01]  /*1930*/  CS2R R90, SRZ ;  /* 0x00000000005a7805 */ /* 0x000fe2000001ff00 */
[----:B------:R-:W-:Y:S01]  /*1940*/  UISETP.NE.AND UP0, UPT, UR7, 0x2, UPT ;  /* 0x000000020700788c */ /* 0x000fe2000bf05270 */
[----:B------:R-:W-:Y:S01]  /*1950*/  CS2R R94, SRZ ;  /* 0x00000000005e7805 */ /* 0x000fe2000001ff00 */
[----:B------:R-:W-:Y:S01]  /*1960*/  UMOV UR6, 0x2 ;  /* 0x0000000200067882 */ /* 0x000fe20000000000 */
[----:B------:R-:W-:Y:S01]  /*1970*/  CS2R R92, SRZ ;  /* 0x00000000005c7805 */ /* 0x000fe2000001ff00 */
[----:B------:R-:W-:Y:S01]  /*1980*/  USEL UR7, URZ, 0x1, UP0 ;  /* 0x000000013f077887 */ /* 0x000fe20008000000 */
[----:B------:R-:W-:-:S02]  /*1990*/  CS2R R96, SRZ ;  /* 0x0000000000607805 */ /* 0x000fc4000001ff00 */
[----:B------:R-:W-:Y:S01]  /*19a0*/  CS2R R98, SRZ ;  /* 0x0000000000627805 */ /* 0x000fe2000001ff00 */
[----:B------:R-:W-:Y:S01]  /*19b0*/  QGMMA.64x128x32.F32.E4M3.E4M3 R24, gdesc[UR12], RZ, !UPT ;  /* 0x01e000000c1879f3 */ /* 0x000fe2000c7008ff */
[----:B------:R-:W-:Y:S01]  /*19c0*/  UIADD3 UR12, UR12, 0x2, URZ ;  /* 0x000000020c0c7890 */ /* 0x000fe2000fffe03f */
[----:B------:R-:W-:Y:S02]  /*19d0*/  CS2R R100, SRZ ;  /* 0x0000000000647805 */ /* 0x000fe4000001ff00 */
[----:B------:R-:W-:Y:S01]  /*19e0*/  ISETP.NE.AND P0, PT, RZ, UR7, PT ;  /* 0x00000007ff007c0c */ /* 0x000fe2000bf05270 */
[----:B------:R-:W-:Y:S01]  /*19f0*/  UIADD3 UR14, UR14, 0x2, URZ ;  /* 0x000000020e0e7890 */ /* 0x000fe2000fffe03f */
[----:B------:R-:W-:Y:S01]  /*1a00*/  CS2R R102, SRZ ;  /* 0x0000000000667805 */ /* 0x000fe2000001ff00 */
[----:B------:R-:W-:Y:S01]  /*1a10*/  UMOV UR13, 0x80000020 ;  /* 0x80000020000d7882 */ /* 0x000fe20000000000 */
[----:B------:R-:W-:Y:S01]  /*1a20*/  UMOV UR15, 0x80000020 ;  /* 0x80000020000f7882 */ /* 0x000fe20000000000 */
        /* <DEDUP_REMOVED lines=17> */
[----:B------:R-:W-:Y:S01]  /*1b40*/  CS2R R138, SRZ ;  /* 0x00000000008a7805 */ /* 0x000fe2000001ff00 */
[----:B------:R-:W-:Y:S02]  /*1b50*/  IMAD.MOV.U32 R141, RZ, RZ, RZ ;  /* 0x000000ffff8d7224 */ /* 0x000fe400078e00ff */
[----:B------:R-:W-:Y:S01]  /*1b60*/  IMAD.MOV.U32 R143, RZ, RZ, RZ ;  /* 0x000000ffff8f7224 */ /* 0x000fe200078e00ff */
[----:B------:R-:W-:Y:S01]  /*1b70*/  QGMMA.64x128x32.F32.E4M3.E4M3 R24, gdesc[UR12], R24, gsb0 ;  /* 0x01e000000c1879f3 */ /* 0x000fe20008000818 */
[----:B------:R-:W-:Y:S05]  /*1b80*/  @!P0 BRA `(.L_x_22) ;  /* 0x0000000400088947 */ /* 0x000fea0003800000 */
[----:B------:R-:W-:Y:S02]  /*1b90*/  WARPGROUP.DEPBAR.LE gsb0, 0x0 ;  /* 0x00008000000079c5 */ /* 0x000fe40000010000 */
[----:B------:R-:W-:-:S01]  /*1ba0*/  FADD R143, RZ, R24 ;  /* 0x00000018ff8f7221 */ /* 0x000fc20000000000 */
[----:B------:R-:W-:Y:S01]  /*1bb0*/  FADD R138, RZ, R25 ;  /* 0x00000019ff8a7221 */ /* 0x000fe20000000000 */
        /* <DEDUP_REMOVED lines=62> */
[----:B------:R-:W-:-:S06]  /*1fa0*/  UMOV UR6, URZ ;  /* 0x0000003f00067c82 */ /* 0x000fcc0008000000 */
.L_x_22:
[----:B------:R-:W-:-:S04]  /*1fb0*/  UIADD3 UR18, UR5, 0x1, URZ ;  /* 0x0000000105127890 */ /* 0x000fc8000fffe03f */
[----:B------:R-:W-:-:S04]  /*1fc0*/  UISETP.NE.AND UP0, UPT, UR18, 0x5, UPT ;  /* 0x000000051200788c */ /* 0x000fc8000bf05270 */
[----:B------:R-:W-:Y:S02]  /*1fd0*/  USEL UR8, URZ, 0x1, UP0 ;  /* 0x000000013f087887 */ /* 0x000fe40008000000 */
[----:B------:R-:W-:Y:S02]  /*1fe0*/  USEL UR18, UR18, URZ, UP0 ;  /* 0x0000003f12127287 */ /* 0x000fe40008000000 */
[----:B------:R-:W-:-:S06]  /*1ff0*/  ULOP3.LUT UR8, UR4, UR8, URZ, 0x3c, !UPT ;  /* 0x0000000804087292 */ /* 0x000fcc000f8e3c3f */
[----:B------:R-:W-:Y:S01]  /*2000*/  IMAD.U32 R144, RZ, RZ, UR8 ;  /* 0x00000008ff907e24 */ /* 0x000fe2000f8e00ff */
[----:B------:R-:W-:-:S06]  /*2010*/  UMOV UR8, 0x1 ;  /* 0x0000000100087882 */ /* 0x000fcc0000000000 */
.L_x_17:
[----:B------:R-:W-:-:S04]  /*2020*/  UISETP.LT.AND UP0, UPT, UR9, 0x1, UPT ;  /* 0x000000010900788c */ /* 0x000fc8000bf01270 */
[----:B------:R-:W-:-:S04]  /*2030*/  USEL UR12, UR9, 0x1, UP0 ;  /* 0x00000001090c7887 */ /* 0x000fc80008000000 */
[----:B------:R-:W-:-:S04]  /*2040*/  UIADD3 UR12, UR9, -UR12, URZ ;  /* 0x8000000c090c7290 */ /* 0x000fc8000fffe03f */
[----:B------:R-:W-:-:S06]  /*2050*/  UISETP.GE.AND UP0, UPT, UR12, 0x1, UPT ;  /* 0x000000010c00788c */ /* 0x000fcc000bf06270 */
[----:B------:R-:W-:-:S13]  /*2060*/  PLOP3.LUT P0, PT, PT, PT, UP0, 0x80, 0x0 ;  /* 0x000000000000781c */ /* 0x000fda0003f0f008 */
[----:B------:R-:W-:Y:S05]  /*2070*/  @!P0 BRA `(.L_x_23) ;  /* 0x0000000800088947 */ /* 0x000fea0003800000 */
[----:B01----:R-:W-:Y:S01]  /*2080*/  IMAD.U32 R12, RZ, RZ, UR12 ;  /* 0x0000000cff0c7e24 */ /* 0x003fe2000f8e00ff */
[----:B------:R-:W-:Y:S01]  /*2090*/  ULDC UR19, c[0x0][0x50c] ;  /* 0x0001430000137ab9 */ /* 0x000fe20000000800 */
[----:B------:R-:W-:-:S07]  /*20a0*/  IMAD.U32 R13, RZ, RZ, UR5 ;  /* 0x00000005ff0d7e24 */ /* 0x000fce000f8e00ff */
.L_x_31:
[----:B------:R-:W-:-:S13]  /*20b0*/  ISETP.NE.AND P1, PT, R142, 0x3, PT ;  /* 0x000000038e00780c */ /* 0x000fda0003f25270 */
[----:B------:R-:W-:Y:S05]  /*20c0*/  @!P1 BRA `(.L_x_24) ;  /* 0x0000000000049947 */ /* 0x000fea0003800000 */
[----:B------:R-:W-:Y:S01]  /*20d0*/  BPT.TRAP 0x1 ;  /* 0x000000040000795c */ /* 0x000fe20000300000 */
.L_x_24:
[----:B------:R-:W0:Y:S01]  /*20e0*/  S2UR UR12, SR_CgaCtaId ;  /* 0x00000000000c79c3 */ /* 0x000e220000008800 */
[----:B------:R-:W-:Y:S01]  /*20f0*/  UMOV UR10, 0x400 ;  /* 0x00000400000a7882 */ /* 0x000fe20000000000 */
[----:B------:R-:W-:Y:S01]  /*2100*/  SHF.L.U32 R140, R144, 0x1f, RZ ;  /* 0x0000001f908c7819 */ /* 0x000fe200000006ff */
[----:B0-----:R-:W-:-:S04]  /*2110*/  ULEA UR10, UR12, UR10, 0x18 ;  /* 0x0000000a0c0a7291 */ /* 0x001fc8000f8ec03f */
[----:B------:R-:W-:-:S09]  /*2120*/  ULEA UR12, UR18, UR10, 0x3 ;  /* 0x0000000a120c7291 */ /* 0x000fd2000f8e183f */
[----:B------:R0:W1:Y:S01]  /*2130*/  SYNCS.PHASECHK.TRANS64.TRYWAIT P0, [UR12], R140 ;  /* 0x0000008cff0075a7 */ /* 0x000062000800014c */
[----:B------:R-:W-:Y:S05]  /*2140*/  @!P1 BRA `(.L_x_25) ;  /* 0x0000000000049947 */ /* 0x000fea0003800000 */
[----:B------:R-:W-:Y:S01]  /*2150*/  BPT.TRAP 0x1 ;  /* 0x000000040000795c */ /* 0x000fe20000300000 */
.L_x_25:
[----:B-1----:R-:W-:Y:S05]  /*2160*/  @P0 BRA `(.L_x_26) ;  /* 0x0000000000080947 */ /* 0x002fea0003800000 */
[----:B------:R-:W1:Y:S02]  /*2170*/  SYNCS.PHASECHK.TRANS64.TRYWAIT P0, [UR12], R140 ;  /* 0x0000008cff0075a7 */ /* 0x000e64000800014c */
[----:B-1----:R-:W-:Y:S05]  /*2180*/  @!P0 BRA `(.L_x_27) ;  /* 0x0000007000c88947 */ /* 0x002fea0003800000 */
.L_x_26:
[----:B------:R-:W-:Y:S01]  /*2190*/  UIADD3 UR12, UR10, 0xa100, URZ ;  /* 0x0000a1000a0c7890 */ /* 0x000fe2000fffe03f */
[----:B------:R-:W-:Y:S01]  /*21a0*/  WARPGROUP.ARRIVE ;  /* 0x00000000000079c5 */ /* 0x000fe20000000000 */
[----:B------:R-:W-:Y:S02]  /*21b0*/  UISETP.NE.AND UP0, UPT, UR7, URZ, UPT ;  /* 0x0000003f0700728c */ /* 0x000fe4000bf05270 */
[----:B------:R-:W-:Y:S02]  /*21c0*/  USHF.R.U32.HI UR12, URZ, 0x4, UR12 ;  /* 0x000000043f0c7899 */ /* 0x000fe4000801160c */
[----:B------:R-:W-:Y:S02]  /*21d0*/  USEL UR8, UR8, URZ, !UP0 ;  /* 0x0000003f08087287 */ /* 0x000fe4000c000000 */
[----:B------:R-:W-:Y:S02]  /*21e0*/  ULOP3.LUT UR7, UR12, 0x3fff, URZ, 0xc0, !UPT ;  /* 0x00003fff0c077892 */ /* 0x000fe4000f8ec03f */
[----:B------:R-:W-:-:S02]  /*21f0*/  ULOP3.LUT UR12, UR11, 0x10000, URZ, 0xfc, !UPT ;  /* 0x000100000b0c7892 */ /* 0x000fc4000f8efc3f */
[----:B------:R-:W-:Y:S02]  /*2200*/  ULOP3.LUT UR7, UR7, 0x10000, URZ, 0xfc, !UPT ;  /* 0x0001000007077892 */ /* 0x000fe4000f8efc3f */
[----:B------:R-:W-:Y:S02]  /*2210*/  UISETP.NE.U32.AND UP0, UPT, UR8, URZ, UPT ;  /* 0x0000003f0800728c */ /* 0x000fe4000bf05070 */
[----:B------:R-:W-:Y:S02]  /*2220*/  ULEA UR12, UR18, UR12, 0x9 ;  /* 0x0000000c120c7291 */ /* 0x000fe4000f8e483f */
[----:B------:R-:W-:Y:S01]  /*2230*/  ULEA UR14, UR18, UR7, 0x9 ;  /* 0x00000007120e7291 */ /* 0x000fe2000f8e483f */
[----:B------:R-:W-:Y:S01]  /*2240*/  UMOV UR13, 0x80000020 ;  /* 0x80000020000d7882 */ /* 0x000fe20000000000 */
[----:B------:R-:W-:Y:S01]  /*2250*/  UMOV UR15, 0x80000020 ;  /* 0x80000020000f7882 */ /* 0x000fe20000000000 */
[----:B------:R-:W-:-:S06]  /*2260*/  UIADD3 UR6, UR6, 0x2, URZ ;  /* 0x0000000206067890 */ /* 0x000fcc000fffe03f */
[----:B------:R-:W-:Y:S01]  /*2270*/  QGMMA.64x128x32.F32.E4M3.E4M3 R24, gdesc[UR12], R24, UP0 ;  /* 0x01e000000c1879f3 */ /* 0x000fe2000bf00818 */
[----:B------:R-:W-:Y:S02]  /*2280*/  UIADD3 UR12, UR12, 0x2, URZ ;  /* 0x000000020c0c7890 */ /* 0x000fe4000fffe03f */
[----:B------:R-:W-:Y:S01]  /*2290*/  UIADD3 UR14, UR14, 0x2, URZ ;  /* 0x000000020e0e7890 */ /* 0x000fe2000fffe03f */
[----:B------:R-:W-:Y:S01]  /*22a0*/  UMOV UR13, 0x80000020 ;  /* 0x80000020000d7882 */ /* 0x000fe20000000000 */
[----:B------:R-:W-:Y:S01]  /*22b0*/  UMOV UR15, 0x80000020 ;  /* 0x80000020000f7882 */ /* 0x000fe20000000000 */
[----:B------:R-:W-:-:S04]  /*22c0*/  UISETP.NE.AND UP0, UPT, UR6, UR19, UPT ;  /* 0x000000130600728c */ /* 0x000fc8000bf05270 */
[----:B------:R-:W-:-:S06]  /*22d0*/  USEL UR7, URZ, 0x1, UP0 ;  /* 0x000000013f077887 */ /* 0x000fcc0008000000 */
[----:B------:R-:W-:Y:S01]  /*22e0*/  ISETP.NE.AND P0, PT, RZ, UR7, PT ;  /* 0x00000007ff007c0c */ /* 0x000fe2000bf05270 */
[----:B------:R-:W-:Y:S03]  /*22f0*/  QGMMA.64x128x32.F32.E4M3.E4M3 R24, gdesc[UR12], R24, gsb0 ;  /* 0x01e000000c1879f3 */ /* 0x000fe60008000818 */
[----:B------:R-:W-:-:S09]  /*2300*/  WARPGROUP.DEPBAR.LE gsb0, 0x1 ;  /* 0x00008000000079c5 */ /* 0x000fd20000010100 */
[----:B------:R-:W-:Y:S05]  /*2310*/  @!P0 BRA `(.L_x_28) ;  /* 0x0000000400088947 */ /* 0x000fea0003800000 */
[----:B------:R-:W-:Y:S02]  /*2320*/  WARPGROUP.DEPBAR.LE gsb0, 0x0 ;  /* 0x00008000000079c5 */ /* 0x000fe40000010000 */
[----:B------:R-:W-:-:S01]  /*2330*/  FADD R143, R24, R143 ;  /* 0x0000008f188f7221 */ /* 0x000fc20000000000 */
[----:B------:R-:W-:Y:S01]  /*2340*/  FADD R138, R25, R138 ;  /* 0x0000008a198a7221 */ /* 0x000fe20000000000 */
        /* <DEDUP_REMOVED lines=62> */
[----:B------:R-:W-:-:S06]  /*2730*/  UMOV UR6, URZ ;  /* 0x0000003f00067c82 */ /* 0x000fcc0008000000 */
.L_x_28:
[----:B------:R-:W-:Y:S05]  /*2740*/  @!P1 BRA `(.L_x_29) ;  /* 0x0000000000049947 */ /* 0x000fea0003800000 */
[----:B------:R-:W-:Y:S01]  /*2750*/  BPT.TRAP 0x1 ;  /* 0x000000040000795c */ /* 0x000fe20000300000 */
.L_x_29:
[----:B------:R-:W-:-:S13]  /*2760*/  ISETP.NE.AND P0, PT, R6, RZ, PT ;  /* 0x000000ff0600720c */ /* 0x000fda0003f05270 */
[----:B01----:R-:W-:-:S05]  /*2770*/  @P0 LEA R140, R13, UR10, 0x3 ;  /* 0x0000000a0d8c0c11 */ /* 0x003fca000f8e18ff */
[----:B------:R-:W-:-:S05]  /*2780*/  @P0 VIADD R140, R140, 0x28 ;  /* 0x000000288c8c0836 */ /* 0x000fca0000000000 */
[----:B------:R-:W-:-:S04]  /*2790*/  @P0 PRMT R140, R5, 0x654, R140 ;  /* 0x00000654058c0816 */ /* 0x000fc8000000008c */
[----:B------:R0:W-:Y:S01]  /*27a0*/  @P0 SYNCS.ARRIVE.TRANS64.RED.A1T0 RZ, [R140+URZ], RZ ;  /* 0x000000ff8cff09a7 */ /* 0x0001e2000810043f */
[----:B------:R-:W-:-:S13]  /*27b0*/  ISETP.GT.U32.AND P0, PT, R4, 0x1, PT ;  /* 0x000000010400780c */ /* 0x000fda0003f04070 */
[----:B0-----:R-:W-:Y:S05]  /*27c0*/  @P0 BRA `(.L_x_30) ;  /* 0x0000000000040947 */ /* 0x001fea0003800000 */
[----:B------:R-:W-:Y:S01]  /*27d0*/  BPT.TRAP 0x1 ;  /* 0x000000040000795c */ /* 0x000fe20000300000 */
.L_x_30:
[----:B------:R-:W-:Y:S01]  /*27e0*/  UIADD3 UR18, UR18, 0x1, URZ ;  /* 0x0000000112127890 */ /* 0x000fe2000fffe03f */
[C---:B------:R-:W-:Y:S01]  /*27f0*/  ISETP.GT.AND P1, PT, R12.reuse, 0x1, PT ;  /* 0x000000010c00780c */ /* 0x040fe20003f24270 */
[----:B------:R-:W-:Y:S02]  /*2800*/  VIADD R13, R13, 0x1 ;  /* 0x000000010d0d7836 */ /* 0x000fe40000000000 */
[----:B------:R-:W-:Y:S01]  /*2810*/  UISETP.NE.AND UP0, UPT, UR18, 0x5, UPT ;  /* 0x000000051200788c */ /* 0x000fe2000bf05270 */
[----:B------:R-:W-:Y:S02]  /*2820*/  VIADD R12, R12, 0xffffffff ;  /* 0xffffffff0c0c7836 */ /* 0x000fe40000000000 */
[C---:B------:R-:W-:Y:S01]  /*2830*/  ISETP.NE.AND P0, PT, R13.reuse, 0x5, PT ;  /* 0x000000050d00780c */ /* 0x040fe20003f05270 */
[----:B------:R-:W-:Y:S02]  /*2840*/  USEL UR8, URZ, 0x1, UP0 ;  /* 0x000000013f087887 */ /* 0x000fe40008000000 */
[----:B------:R-:W-:Y:S01]  /*2850*/  USEL UR18, UR18, URZ, UP0 ;  /* 0x0000003f12127287 */ /* 0x000fe20008000000 */
[----:B------:R-:W-:-:S03]  /*2860*/  SEL R13, R13, RZ, P0 ;  /* 0x000000ff0d0d7207 */ /* 0x000fc60000000000 */
[----:B------:R-:W-:Y:S01]  /*2870*/  LOP3.LUT R144, R144, UR8, RZ, 0x3c, !PT ;  /* 0x0000000890907c12 */ /* 0x000fe2000f8e3cff */
[----:B------:R-:W-:Y:S01]  /*2880*/  UMOV UR8, 0x1 ;  /* 0x0000000100087882 */ /* 0x000fe20000000000 */
[----:B------:R-:W-:Y:S06]  /*2890*/  @P1 BRA `(.L_x_31) ;  /* 0xfffffff800041947 */ /* 0x000fec000383ffff */
.L_x_23:
[----:B------:R-:W-:Y:S01]  /*28a0*/  UISETP.NE.AND UP0, UPT, UR6, URZ, UPT ;  /* 0x0000003f0600728c */ /* 0x000fe2000bf05270 */
[----:B01----:R-:W0:Y:S03]  /*28b0*/  LDC R12, c[0x0][0x28c] ;  /* 0x0000a300ff0c7b82 */ /* 0x003e260000000800 */
[----:B------:R-:W-:-:S06]  /*28c0*/  USEL UR6, URZ, 0x1, !UP0 ;  /* 0x000000013f067887 */ /* 0x000fcc000c000000 */
[----:B------:R-:W-:Y:S02]  /*28d0*/  ISETP.NE.AND P0, PT, RZ, UR6, PT ;  /* 0x00000006ff007c0c */ /* 0x000fe4000bf05270 */
[----:B0-----:R-:W-:-:S11]  /*28e0*/  ISETP.GE.AND P1, PT, R12, 0x1, PT ;  /* 0x000000010c00780c */ /* 0x001fd60003f26270 */
[----:B------:R-:W-:Y:S05]  /*28f0*/  @!P0 BRA `(.L_x_32) ;  /* 0x0000000400048947 */ /* 0x000fea0003800000 */
[----:B------:R-:W-:Y:S02]  /*2900*/  WARPGROUP.DEPBAR.LE gsb0, 0x0 ;  /* 0x00008000000079c5 */ /* 0x000fe40000010000 */
[----:B------:R-:W-:Y:S01]  /*2910*/  FADD R143, R24, R143 ;  /* 0x0000008f188f7221 */ /* 0x000fe20000000000 */
        /* <DEDUP_REMOVED lines=62> */
[----:B------:R-:W-:-:S07]  /*2d00*/  FADD R16, R16, R87 ;  /* 0x0000005710107221 */ /* 0x000fce0000000000 */
.L_x_32:
[----:B------:R-:W-:Y:S02]  /*2d10*/  WARPGROUP.DEPBAR.LE gsb0, 0x0 ;  /* 0x00008000000079c5 */ /* 0x000fe40000010000 */
[----:B------:R-:W-:Y:S05]  /*2d20*/  @!P1 BRA `(.L_x_33) ;  /* 0x0000000000549947 */ /* 0x000fea0003800000 */
[----:B------:R-:W-:-:S13]  /*2d30*/  ISETP.NE.AND P0, PT, R142, 0x3, PT ;  /* 0x000000038e00780c */ /* 0x000fda0003f05270 */
[----:B------:R-:W-:Y:S05]  /*2d40*/  @!P0 BRA `(.L_x_34) ;  /* 0x0000000000048947 */ /* 0x000fea0003800000 */
[----:B------:R-:W-:Y:S01]  /*2d50*/  BPT.TRAP 0x1 ;  /* 0x000000040000795c */ /* 0x000fe20000300000 */
.L_x_34:
[----:B------:R-:W-:Y:S01]  /*2d60*/  ISETP.NE.AND P0, PT, R6, RZ, PT ;  /* 0x000000ff0600720c */ /* 0x000fe20003f05270 */
[----:B------:R-:W-:Y:S01]  /*2d70*/  BSSY B0, `(.L_x_35) ;  /* 0x000000e000007945 */ /* 0x000fe20003800000 */
[----:B------:R-:W-:-:S11]  /*2d80*/  ISETP.GT.U32.AND P1, PT, R4, 0x1, PT ;  /* 0x000000010400780c */ /* 0x000fd60003f24070 */
[----:B------:R-:W-:Y:S05]  /*2d90*/  @!P0 BRA `(.L_x_36) ;  /* 0x00000000002c8947 */ /* 0x000fea0003800000 */
[----:B------:R-:W-:-:S04]  /*2da0*/  UISETP.LT.AND UP0, UPT, UR9, 0x1, UPT ;  /* 0x000000010900788c */ /* 0x000fc8000bf01270 */
[----:B------:R-:W-:-:S04]  /*2db0*/  USEL UR8, UR9, 0x1, UP0 ;  /* 0x0000000109087887 */ /* 0x000fc80008000000 */
[----:B------:R-:W-:-:S04]  /*2dc0*/  UIADD3 UR8, UR5, UR9, -UR8 ;  /* 0x0000000905087290 */ /* 0x000fc8000fffe808 */
[----:B------:R-:W-:-:S04]  /*2dd0*/  UIMAD.WIDE.U32 UR6, UR8, -0x33333333, URZ ;  /* 0xcccccccd080678a5 */ /* 0x000fc8000f8e003f */
[----:B------:R-:W-:-:S04]  /*2de0*/  USHF.R.U32.HI UR6, URZ, 0x2, UR7 ;  /* 0x000000023f067899 */ /* 0x000fc80008011607 */
[----:B------:R-:W-:-:S04]  /*2df0*/  UIMAD UR8, UR6, -0x5, UR8 ;  /* 0xfffffffb060878a4 */ /* 0x000fc8000f8e0208 */
[----:B------:R-:W-:-:S04]  /*2e00*/  ULEA UR8, UR8, UR10, 0x3 ;  /* 0x0000000a08087291 */ /* 0x000fc8000f8e183f */
[----:B------:R-:W-:-:S06]  /*2e10*/  UIADD3 UR8, UR8, 0x28, URZ ;  /* 0x0000002808087890 */ /* 0x000fcc000fffe03f */
[----:B------:R-:W-:-:S05]  /*2e20*/  IMAD.U32 R12, RZ, RZ, UR8 ;  /* 0x00000008ff0c7e24 */ /* 0x000fca000f8e00ff */
[----:B------:R-:W-:-:S04]  /*2e30*/  PRMT R12, R5, 0x654, R12 ;  /* 0x00000654050c7816 */ /* 0x000fc8000000000c */
[----:B------:R0:W-:Y:S03]  /*2e40*/  SYNCS.ARRIVE.TRANS64.RED.A1T0 RZ, [R12+URZ], RZ ;  /* 0x000000ff0cff79a7 */ /* 0x0001e6000810043f */
.L_x_36:
[----:B------:R-:W-:Y:S05]  /*2e50*/  BSYNC B0 ;  /* 0x0000000000007941 */ /* 0x000fea0003800000 */
.L_x_35:
[----:B------:R-:W-:Y:S05]  /*2e60*/  @P1 BRA `(.L_x_33) ;  /* 0x0000000000041947 */ /* 0x000fea0003800000 */
[----:B------:R-:W-:Y:S01]  /*2e70*/  BPT.TRAP 0x1 ;  /* 0x000000040000795c */ /* 0x000fe20000300000 */
.L_x_33:
[----:B------:R-:W1:Y:S01]  /*2e80*/  LDC R26, c[0x0][0x288] ;  /* 0x0000a200ff1a7b82 */ /* 0x000e620000000800 */
[--C-:B0-----:R-:W-:Y:S01]  /*2e90*/  SHF.R.U32.HI R12, RZ, 0x2, R0.reuse ;  /* 0x00000002ff0c7819 */ /* 0x101fe20000011600 */
[----:B------:R-:W-:Y:S01]  /*2ea0*/  IMAD.SHL.U32 R29, R11, 0x80, RZ ;  /* 0x000000800b1d7824 */ /* 0x000fe200078e00ff */
[----:B------:R-:W-:Y:S01]  /*2eb0*/  SHF.R.U32.HI R25, RZ, 0x7, R0 ;  /* 0x00000007ff197819 */ /* 0x000fe20000011600 */
[----:B------:R-:W-:Y:S01]  /*2ec0*/  UIADD3 UR5, UR9, UR5, URZ ;  /* 0x0000000509057290 */ /* 0x000fe2000fffe03f */
[----:B------:R-:W-:Y:S01]  /*2ed0*/  LOP3.LUT R13, R12, 0x7, RZ, 0xc0, !PT ;  /* 0x000000070c0d7812 */ /* 0x000fe200078ec0ff */
[----:B------:R-:W-:Y:S01]  /*2ee0*/  IMAD.SHL.U32 R31, R10, 0x80, RZ ;  /* 0x000000800a1f7824 */ /* 0x000fe200078e00ff */
[----:B------:R-:W-:Y:S01]  /*2ef0*/  LOP3.LUT R12, R25, 0x1, RZ, 0xc0, !PT ;  /* 0x00000001190c7812 */ /* 0x000fe200078ec0ff */
[----:B------:R-:W-:Y:S01]  /*2f00*/  UISETP.GT.U32.AND UP0, UPT, UR5, 0x4, UPT ;  /* 0x000000040500788c */ /* 0x000fe2000bf04070 */
[----:B------:R-:W-:Y:S01]  /*2f10*/  LOP3.LUT R24, R0, 0x60, RZ, 0xc0, !PT ;  /* 0x0000006000187812 */ /* 0x000fe200078ec0ff */
[----:B------:R-:W-:Y:S01]  /*2f20*/  ULDC UR12, c[0x0][0x284] ;  /* 0x0000a100000c7ab9 */ /* 0x000fe20000000800 */
[----:B------:R-:W-:Y:S01]  /*2f30*/  UISETP.GE.U32.AND UP1, UPT, UR9, 0x5, UPT ;  /* 0x000000050900788c */ /* 0x000fe2000bf26070 */
[----:B------:R-:W-:Y:S01]  /*2f40*/  IMAD.SHL.U32 R30, R12, 0x40, RZ ;  /* 0x000000400c1e7824 */ /* 0x000fe200078e00ff */
[----:B------:R-:W-:Y:S01]  /*2f50*/  SHF.R.U32.HI R28, RZ, 0x1, R24 ;  /* 0x00000001ff1c7819 */ /* 0x000fe20000011618 */
[----:B------:R-:W-:Y:S01]  /*2f60*/  UISETP.LT.U32.AND UP0, UPT, UR9, 0x5, UP0 ;  /* 0x000000050900788c */ /* 0x000fe20008701070 */
[----:B------:R-:W-:Y:S01]  /*2f70*/  LOP3.LUT R24, R0, 0x3, RZ, 0xc0, !PT ;  /* 0x0000000300187812 */ /* 0x000fe200078ec0ff */
[----:B------:R-:W-:Y:S01]  /*2f80*/  UIMAD.WIDE.U32 UR6, UR5, -0x33333333, URZ ;  /* 0xcccccccd050678a5 */ /* 0x000fe2000f8e003f */
[--C-:B------:R-:W-:Y:S01]  /*2f90*/  IADD3 R25, RZ, -R28, -R13.reuse ;  /* 0x8000001cff197210 */ /* 0x100fe20007ffe80d */
[----:B------:R-:W-:Y:S01]  /*2fa0*/  USEL UR8, URZ, 0x1, !UP0 ;  /* 0x000000013f087887 */ /* 0x000fe2000c000000 */
[----:B------:R-:W-:Y:S01]  /*2fb0*/  LOP3.LUT R13, R30, 0x40, R13, 0xe2, !PT ;  /* 0x000000401e0d7812 */ /* 0x000fe200078ee20d */
[----:B------:R-:W-:Y:S01]  /*2fc0*/  ULDC.64 UR10, c[0x0][0x5d0] ;  /* 0x00017400000a7ab9 */ /* 0x000fe20000000a00 */
[----:B------:R-:W-:Y:S01]  /*2fd0*/  SHF.R.S32.HI R34, RZ, 0x1f, R7 ;  /* 0x0000001fff227819 */ /* 0x000fe20000011407 */
[----:B------:R-:W-:Y:S01]  /*2fe0*/  IMAD R12, R12, -0x40, R25 ;  /* 0xffffffc00c0c7824 */ /* 0x000fe200078e0219 */
[----:B------:R-:W-:Y:S01]  /*2ff0*/  USHF.R.U32.HI UR6, URZ, 0x2, UR7 ;  /* 0x000000023f067899 */ /* 0x000fe20008011607 */
[----:B-1----:R-:W-:Y:S01]  /*3000*/  IMAD R30, R24, -0x2, R26 ;  /* 0xfffffffe181e7824 */ /* 0x002fe200078e021a */
[----:B------:R-:W-:Y:S01]  /*3010*/  ISETP.GE.AND P0, PT, R29, R26, PT ;  /* 0x0000001a1d00720c */ /* 0x000fe20003f06270 */
[----:B------:R-:W-:Y:S01]  /*3020*/  IMAD.SHL.U32 R24, R0, 0x2, RZ ;  /* 0x0000000200187824 */ /* 0x000fe200078e00ff */
[----:B------:R-:W-:Y:S01]  /*3030*/  ULOP3.LUT UR4, UR4, UR8, URZ, 0x3c, !UPT ;  /* 0x0000000804047292 */ /* 0x000fe2000f8e3c3f */
[----:B------:R-:W-:Y:S01]  /*3040*/  IMAD R32, R34, UR10, RZ ;  /* 0x0000000a22207c24 */ /* 0x000fe2000f8e02ff */
[----:B------:R-:W-:Y:S01]  /*3050*/  ISETP.GE.OR P0, PT, R31, UR12, P0 ;  /* 0x0000000c1f007c0c */ /* 0x000fe20008706670 */
[----:B------:R-:W-:Y:S01]  /*3060*/  IMAD.WIDE R26, R10, 0x80, RZ ;  /* 0x000000800a1a7825 */ /* 0x000fe200078e02ff */
[----:B------:R-:W-:Y:S01]  /*3070*/  LOP3.LUT R24, R29, 0x6, R24, 0xf8, !PT ;  /* 0x000000061d187812 */ /* 0x000fe200078ef818 */
[----:B------:R-:W-:Y:S01]  /*3080*/  UIMAD UR5, UR6, -0x5, UR5 ;  /* 0xfffffffb060578a4 */ /* 0x000fe2000f8e0205 */
[----:B------:R-:W-:Y:S01]  /*3090*/  IADD3 R36, -R31, UR12, R12 ;  /* 0x0000000c1f247c10 */ /* 0x000fe2000fffe10c */
[----:B------:R-:W-:Y:S01]  /*30a0*/  IMAD R33, R7, UR11, R32 ;  /* 0x0000000b07217c24 */ /* 0x000fe2000f8e0220 */
[----:B------:R-:W-:Y:S01]  /*30b0*/  SHF.R.S32.HI R25, RZ, 0x1f, R24 ;  /* 0x0000001fff197819 */ /* 0x000fe20000011418 */
[----:B------:R-:W-:Y:S01]  /*30c0*/  @UP1 ULOP3.LUT UR4, UR4, 0x1, UR6, 0x78, !UPT ;  /* 0x0000000104041892 */ /* 0x000fe2000f8e7806 */
[----:B------:R-:W-:Y:S01]  /*30d0*/  LOP3.LUT R35, R26, R13, R28, 0xfe, !PT ;  /* 0x0000000d1a237212 */ /* 0x000fe200078efe1c */
[----:B------:R-:W-:-:S02]  /*30e0*/  IMAD.IADD R29, R30, 0x1, -R29 ;  /* 0x000000011e1d7824 */ /* 0x000fc400078e0a1d */
[----:B------:R-:W-:-:S04]  /*30f0*/  IMAD.WIDE.U32 R10, R7, UR10, R24 ;  /* 0x0000000a070a7c25 */ /* 0x000fc8000f8e0018 */
[----:B------:R-:W-:Y:S02]  /*3100*/  IMAD.IADD R11, R11, 0x1, R33 ;  /* 0x000000010b0b7824 */ /* 0x000fe400078e0221 */
[----:B------:R-:W-:Y:S01]  /*3110*/  IMAD.MOV.U32 R28, RZ, RZ, -0x1 ;  /* 0xffffffffff1c7424 */ /* 0x000fe200078e00ff */
[----:B------:R-:W-:Y:S06]  /*3120*/  @P0 BRA `(.L_x_37) ;  /* 0x0000004400a40947 */ /* 0x000fec0003800000 */
[----:B------:R-:W0:Y:S01]  /*3130*/  LDC.64 R32, c[0x0][0x5c8] ;  /* 0x00017200ff207b82 */ /* 0x000e220000000a00 */
[----:B------:R-:W-:Y:S01]  /*3140*/  ULDC.64 UR6, c[0x0][0x5c0] ;  /* 0x0001700000067ab9 */ /* 0x000fe20000000a00 */
[----:B------:R-:W-:Y:S01]  /*3150*/  BSSY B0, `(.L_x_37) ;  /* 0x0000466000007945 */ /* 0x000fe20003800000 */
[-C--:B0-----:R-:W-:Y:S02]  /*3160*/  IMAD R12, R27, R32.reuse, RZ ;  /* 0x000000201b0c7224 */ /* 0x081fe400078e02ff */
[----:B------:R-:W-:-:S04]  /*3170*/  IMAD.WIDE.U32 R10, R35, R32, R10 ;  /* 0x00000020230a7225 */ /* 0x000fc800078e000a */
[----:B------:R-:W-:Y:S01]  /*3180*/  IMAD R31, R35, R33, R12 ;  /* 0x00000021231f7224 */ /* 0x000fe200078e020c */
[----:B------:R-:W-:Y:S02]  /*3190*/  LEA R13, P0, R32, R10, 0x3 ;  /* 0x0000000a200d7211 */ /* 0x000fe400078018ff */
[----:B------:R-:W-:Y:S01]  /*31a0*/  IADD3 R12, P1, R10, UR6, RZ ;  /* 0x000000060a0c7c10 */ /* 0x000fe2000ff3e0ff */
[----:B------:R-:W-:Y:S01]  /*31b0*/  IMAD.IADD R31, R11, 0x1, R31 ;  /* 0x000000010b1f7824 */ /* 0x000fe200078e021f */
[----:B------:R-:W-:-:S04]  /*31c0*/  IADD3 R10, P3, R13, UR6, RZ ;  /* 0x000000060d0a7c10 */ /* 0x000fc8000ff7e0ff */
[----:B------:R-:W-:Y:S02]  /*31d0*/  LEA.HI.X R11, R32, R31, R33, 0x3, P0 ;  /* 0x0000001f200b7211 */ /* 0x000fe400000f1c21 */
[----:B---3-5:R-:W-:Y:S02]  /*31e0*/  FSETP.NEU.AND P0, PT, R9, RZ, PT ;  /* 0x000000ff0900720b */ /* 0x028fe40003f0d000 */
[----:B------:R-:W-:Y:S02]  /*31f0*/  IADD3.X R13, R31, UR7, RZ, P1, !PT ;  /* 0x000000071f0d7c10 */ /* 0x000fe40008ffe4ff */
[----:B------:R-:W-:-:S09]  /*3200*/  IADD3.X R11, R11, UR7, RZ, P3, !PT ;  /* 0x000000070b0b7c10 */ /* 0x000fd20009ffe4ff */
[----:B------:R-:W-:Y:S05]  /*3210*/  @!P0 BRA `(.L_x_38) ;  /* 0x00000034005c8947 */ /* 0x000fea0003800000 */
[----:B------:R-:W-:Y:S01]  /*3220*/  ULDC.64 UR6, c[0x0][0x5b8] ;  /* 0x00016e0000067ab9 */ /* 0x000fe20000000a00 */
[----:B------:R-:W-:Y:S01]  /*3230*/  ISETP.GE.AND P0, PT, R36, 0x1, PT ;  /* 0x000000012400780c */ /* 0x000fe20003f06270 */
[----:B------:R-:W-:Y:S01]  /*3240*/  IMAD R32, R34, UR6, RZ ;  /* 0x0000000622207c24 */ /* 0x000fe2000f8e02ff */
[----:B------:R-:W-:Y:S01]  /*3250*/  ULDC.64 UR10, c[0x0][0x5a8] ;  /* 0x00016a00000a7ab9 */ /* 0x000fe20000000a00 */
[----:B------:R-:W-:Y:S01]  /*3260*/  IMAD.WIDE.U32 R30, R7, UR6, R24 ;  /* 0x00000006071e7c25 */ /* 0x000fe2000f8e0018 */
[----:B------:R-:W-:Y:S01]  /*3270*/  ISETP.LT.OR P4, PT, R29, 0x1, !P0 ;  /* 0x000000011d00780c */ /* 0x000fe20004781670 */
[----:B------:R-:W-:Y:S02]  /*3280*/  BSSY B1, `(.L_x_39) ;  /* 0x000000c000017945 */ /* 0x000fe40003800000 */
[----:B------:R-:W-:Y:S01]  /*3290*/  IMAD R7, R7, UR7, R32 ;  /* 0x0000000707077c24 */ /* 0x000fe2000f8e0220 */
[----:B------:R-:W-:-:S03]  /*32a0*/  ULDC.64 UR6, c[0x0][0x5b0] ;  /* 0x00016c0000067ab9 */ /* 0x000fc60000000a00 */
[----:B------:R-:W-:Y:S02]  /*32b0*/  IMAD.IADD R31, R31, 0x1, R7 ;  /* 0x000000011f1f7824 */ /* 0x000fe400078e0207 */
[----:B------:R-:W-:Y:S02]  /*32c0*/  IMAD R7, R27, UR6, RZ ;  /* 0x000000061b077c24 */ /* 0x000fe4000f8e02ff */
[----:B------:R-:W-:-:S04]  /*32d0*/  IMAD.WIDE.U32 R24, R35, UR6, R30 ;  /* 0x0000000623187c25 */ /* 0x000fc8000f8e001e */
[----:B------:R-:W-:Y:S01]  /*32e0*/  IMAD R7, R35, UR7, R7 ;  /* 0x0000000723077c24 */ /* 0x000fe2000f8e0207 */
[----:B------:R-:W-:-:S04]  /*32f0*/  IADD3 R24, P1, R24, UR10, RZ ;  /* 0x0000000a18187c10 */ /* 0x000fc8000ff3e0ff */
[--C-:B------:R-:W-:Y:S02]  /*3300*/  IADD3.X R25, R25, UR11, R7.reuse, P1, !PT ;  /* 0x0000000b19197c10 */ /* 0x100fe40008ffe407 */
[----:B------:R-:W-:Y:S01]  /*3310*/  PRMT R7, RZ, 0x7610, R7 ;  /* 0x00007610ff077816 */ /* 0x000fe20000000007 */
[----:B------:R-:W-:Y:S06]  /*3320*/  @P4 BRA `(.L_x_40) ;  /* 0x0000000000044947 */ /* 0x000fec0003800000 */
[----:B------:R0:W5:Y:S02]  /*3330*/  LDG.E.U8 R7, desc[UR16][R24.64] ;  /* 0x0000001018077981 */ /* 0x000164000c1e1100 */
.L_x_40:
[----:B------:R-:W-:Y:S05]  /*3340*/  BSYNC B1 ;  /* 0x0000000000017941 */ /* 0x000fea0003800000 */
.L_x_39:
[----:B-----5:R-:W-:Y:S01]  /*3350*/  LOP3.LUT R7, R7, 0xff, RZ, 0xc0, !PT ;  /* 0x000000ff07077812 */ /* 0x020fe200078ec0ff */
[----:B------:R-:W-:Y:S01]  /*3360*/  BSSY B1, `(.L_x_41) ;  /* 0x000000b000017945 */ /* 0x000fe20003800000 */
[----:B------:R-:W-:Y:S02]  /*3370*/  ISETP.LT.OR P3, PT, R29, 0x2, !P0 ;  /* 0x000000021d00780c */ /* 0x000fe40004761670 */
[----:B------:R-:W-:-:S05]  /*3380*/  F2FP.F16.E4M3.UNPACK_B R7, R7 ;  /* 0x00000007ff07723e */ /* 0x000fca00020006ff */
[----:B------:R-:W-:Y:S01]  /*3390*/  HADD2.F32 R32, -RZ, R7.H0_H0 ;  /* 0x20000007ff207230 */ /* 0x000fe20000004100 */
[----:B------:R-:W-:-:S04]  /*33a0*/  PRMT R7, RZ, 0x7610, R7 ;  /* 0x00007610ff077816 */ /* 0x000fc80000000007 */
[----:B------:R-:W-:-:S04]  /*33b0*/  FMUL R32, R32, R9 ;  /* 0x0000000920207220 */ /* 0x000fc80000400000 */
[----:B--2---:R-:W-:-:S05]  /*33c0*/  FFMA R32, R143, R8, R32 ;  /* 0x000000088f207223 */ /* 0x004fca0000000020 */
[----:B------:R-:W-:-:S05]  /*33d0*/  F2FP.SATFINITE.E4M3.F32.PACK_AB_MERGE_C R33, RZ, R32, RZ ;  /* 0x00000020ff21723e */ /* 0x000fca00048070ff */
[----:B------:R1:W-:Y:S01]  /*33e0*/  @!P4 STG.E.U8 desc[UR16][R12.64], R33 ;  /* 0x000000210c00c986 */ /* 0x0003e2000c101110 */
[----:B------:R-:W-:Y:S05]  /*33f0*/  @P3 BRA `(.L_x_42) ;  /* 0x0000000000043947 */ /* 0x000fea0003800000 */
[----:B------:R2:W5:Y:S02]  /*3400*/  LDG.E.U8 R7, desc[UR16][R24.64+0x1] ;  /* 0x0000011018077981 */ /* 0x000564000c1e1100 */
.L_x_42:
[----:B------:R-:W-:Y:S05]  /*3410*/  BSYNC B1 ;  /* 0x0000000000017941 */ /* 0x000fea0003800000 */
.L_x_41:
[----:B-----5:R-:W-:Y:S01]  /*3420*/  LOP3.LUT R7, R7, 0xff, RZ, 0xc0, !PT ;  /* 0x000000ff07077812 */ /* 0x020fe200078ec0ff */
[----:B------:R-:W-:Y:S01]  /*3430*/  BSSY B1, `(.L_x_43) ;  /* 0x0000013000017945 */ /* 0x000fe20003800000 */
[----:B-1----:R-:W-:Y:S02]  /*3440*/  IADD3 R33, P1, R35, 0x8, RZ ;  /* 0x0000000823217810 */ /* 0x002fe40007f3e0ff */
[----:B------:R-:W-:-:S03]  /*3450*/  F2FP.F16.E4M3.UNPACK_B R7, R7 ;  /* 0x00000007ff07723e */ /* 0x000fc600020006ff */
[----:B------:R-:W-:Y:S01]  /*3460*/  IMAD.X R27, RZ, RZ, R27, P1 ;  /* 0x000000ffff1b7224 */ /* 0x000fe200008e061b */
[----:B------:R-:W-:Y:S01]  /*3470*/  ISETP.GE.AND P1, PT, R36, 0x9, PT ;  /* 0x000000092400780c */ /* 0x000fe20003f26270 */
[----:B------:R-:W-:Y:S02]  /*3480*/  HADD2.F32 R26, -RZ, R7.H0_H0 ;  /* 0x20000007ff1a7230 */ /* 0x000fe40000004100 */
[----:B------:R-:W-:Y:S01]  /*3490*/  IMAD.WIDE.U32 R30, R33, UR6, R30 ;  /* 0x00000006211e7c25 */ /* 0x000fe2000f8e001e */
[----:B------:R-:W-:-:S03]  /*34a0*/  ISETP.LT.OR P5, PT, R29, 0x1, !P1 ;  /* 0x000000011d00780c */ /* 0x000fc60004fa1670 */
[----:B------:R-:W-:Y:S01]  /*34b0*/  FMUL R7, R26, R9 ;  /* 0x000000091a077220 */ /* 0x000fe20000400000 */
[----:B------:R-:W-:-:S03]  /*34c0*/  IMAD R26, R27, UR6, RZ ;  /* 0x000000061b1a7c24 */ /* 0x000fc6000f8e02ff */
[----:B------:R-:W-:Y:S01]  /*34d0*/  FFMA R7, R138, R8, R7 ;  /* 0x000000088a077223 */ /* 0x000fe20000000007 */
[----:B------:R-:W-:Y:S01]  /*34e0*/  IMAD R33, R33, UR7, R26 ;  /* 0x0000000721217c24 */ /* 0x000fe2000f8e021a */
[----:B------:R-:W-:-:S03]  /*34f0*/  IADD3 R26, P4, R30, UR10, RZ ;  /* 0x0000000a1e1a7c10 */ /* 0x000fc6000ff9e0ff */
[----:B------:R-:W-:Y:S02]  /*3500*/  F2FP.SATFINITE.E4M3.F32.PACK_AB_MERGE_C R35, RZ, R7, RZ ;  /* 0x00000007ff23723e */ /* 0x000fe400048070ff */
[----:B------:R-:W-:Y:S02]  /*3510*/  IADD3.X R27, R31, UR11, R33, P4, !PT ;  /* 0x0000000b1f1b7c10 */ /* 0x000fe4000a7fe421 */
[----:B------:R-:W-:Y:S01]  /*3520*/  PRMT R7, RZ, 0x7610, R7 ;  /* 0x00007610ff077816 */ /* 0x000fe20000000007 */
[----:B------:R1:W-:Y:S01]  /*3530*/  @!P3 STG.E.U8 desc[UR16][R12.64+0x1], R35 ;  /* 0x000001230c00b986 */ /* 0x0003e2000c101110 */
[----:B------:R-:W-:Y:S05]  /*3540*/  @P5 BRA `(.L_x_44) ;  /* 0x0000000000045947 */ /* 0x000fea0003800000 */
[----:B------:R3:W5:Y:S02]  /*3550*/  LDG.E.U8 R7, desc[UR16][R26.64] ;  /* 0x000000101a077981 */ /* 0x000764000c1e1100 */
.L_x_44:
[----:B------:R-:W-:Y:S05]  /*3560*/  BSYNC B1 ;  /* 0x0000000000017941 */ /* 0x000fea0003800000 */
.L_x_43:
[----:B-----5:R-:W-:Y:S01]  /*3570*/  LOP3.LUT R7, R7, 0xff, RZ, 0xc0, !PT ;  /* 0x000000ff07077812 */ /* 0x020fe200078ec0ff */
[----:B------:R-:W-:Y:S01]  /*3580*/  BSSY B1, `(.L_x_45) ;  /* 0x000000b000017945 */ /* 0x000fe20003800000 */
[----:B------:R-:W-:Y:S02]  /*3590*/  ISETP.LT.OR P3, PT, R29, 0x2, !P1 ;  /* 0x000000021d00780c */ /* 0x000fe40004f61670 */
[----:B------:R-:W-:-:S05]  /*35a0*/  F2FP.F16.E4M3.UNPACK_B R7, R7 ;  /* 0x00000007ff07723e */ /* 0x000fca00020006ff */
[----:B------:R-:W-:Y:S01]  /*35b0*/  HADD2.F32 R30, -RZ, R7.H0_H0 ;  /* 0x20000007ff1e7230 */ /* 0x000fe20000004100 */
[----:B------:R-:W-:-:S04]  /*35c0*/  PRMT R7, RZ, 0x7610, R7 ;  /* 0x00007610ff077816 */ /* 0x000fc80000000007 */
[----:B------:R-:W-:-:S04]  /*35d0*/  FMUL R30, R30, R9 ;  /* 0x000000091e1e7220 */ /* 0x000fc80000400000 */
[----:B------:R-:W-:-:S05]  /*35e0*/  FFMA R30, R141, R8, R30 ;  /* 0x000000088d1e7223 */ /* 0x000fca000000001e */
[----:B------:R-:W-:-:S05]  /*35f0*/  F2FP.SATFINITE.E4M3.F32.PACK_AB_MERGE_C R31, RZ, R30, RZ ;  /* 0x0000001eff1f723e */ /* 0x000fca00048070ff */
[----:B------:R4:W-:Y:S01]  /*3600*/  @!P5 STG.E.U8 desc[UR16][R10.64], R31 ;  /* 0x0000001f0a00d986 */ /* 0x0009e2000c101110 */
[----:B------:R-:W-:Y:S05]  /*3610*/  @P3 BRA `(.L_x_46) ;  /* 0x0000000000043947 */ /* 0x000fea0003800000 */
[----:B------:R0:W5:Y:S02]  /*3620*/  LDG.E.U8 R7, desc[UR16][R26.64+0x1] ;  /* 0x000001101a077981 */ /* 0x000164000c1e1100 */
.L_x_46:
[----:B------:R-:W-:Y:S05]  /*3630*/  BSYNC B1 ;  /* 0x0000000000017941 */ /* 0x000fea0003800000 */
.L_x_45:
[----:B-----5:R-:W-:Y:S01]  /*3640*/  LOP3.LUT R7, R7, 0xff, RZ, 0xc0, !PT ;  /* 0x000000ff07077812 */ /* 0x020fe200078ec0ff */
[----:B------:R-:W-:Y:S01]  /*3650*/  BSSY B1, `(.L_x_47) ;  /* 0x000000b000017945 */ /* 0x000fe20003800000 */
[----:B------:R-:W-:Y:S02]  /*3660*/  ISETP.LT.OR P4, PT, R29, 0x9, !P0 ;  /* 0x000000091d00780c */ /* 0x000fe40004781670 */
[----:B------:R-:W-:-:S05]  /*3670*/  F2FP.F16.E4M3.UNPACK_B R7, R7 ;  /* 0x00000007ff07723e */ /* 0x000fca00020006ff */
[----:B------:R-:W-:-:S05]  /*3680*/  HADD2.F32 R30, -RZ, R7.H0_H0 ;  /* 0x20000007ff1e7230 */ /* 0x000fca0000004100 */
[----:B------:R-:W-:-:S04]  /*3690*/  FMUL R7, R30, R9 ;  /* 0x000000091e077220 */ /* 0x000fc80000400000 */
[----:B------:R-:W-:-:S05]  /*36a0*/  FFMA R7, R136, R8, R7 ;  /* 0x0000000888077223 */ /* 0x000fca0000000007 */
[----:B----4-:R-:W-:Y:S02]  /*36b0*/  F2FP.SATFINITE.E4M3.F32.PACK_AB_MERGE_C R31, RZ, R7, RZ ;  /* 0x00000007ff1f723e */ /* 0x010fe400048070ff */
[----:B------:R-:W-:-:S03]  /*36c0*/  PRMT R7, RZ, 0x7610, R7 ;  /* 0x00007610ff077816 */ /* 0x000fc60000000007 */
[----:B------:R4:W-:Y:S01]  /*36d0*/  @!P3 STG.E.U8 desc[UR16][R10.64+0x1], R31 ;  /* 0x0000011f0a00b986 */ /* 0x0009e2000c101110 */
[----:B------:R-:W-:Y:S05]  /*36e0*/  @P4 BRA `(.L_x_48) ;  /* 0x0000000000044947 */ /* 0x000fea0003800000 */
[----:B------:R0:W5:Y:S02]  /*36f0*/  LDG.E.U8 R7, desc[UR16][R24.64+0x8] ;  /* 0x0000081018077981 */ /* 0x000164000c1e1100 */
.L_x_48:
[----:B------:R-:W-:Y:S05]  /*3700*/  BSYNC B1 ;  /* 0x0000000000017941 */ /* 0x000fea0003800000 */
.L_x_47:
        /* <DEDUP_REMOVED lines=8> */
[----:B----4-:R-:W-:-:S05]  /*3790*/  F2FP.SATFINITE.E4M3.F32.PACK_AB_MERGE_C R31, RZ, R30, RZ ;  /* 0x0000001eff1f723e */ /* 0x010fca00048070ff */
[----:B------:R4:W-:Y:S01]  /*37a0*/  @!P4 STG.E.U8 desc[UR16][R12.64+0x8], R31 ;  /* 0x0000081f0c00c986 */ /* 0x0009e2000c101110 */
[----:B------:R-:W-:Y:S05]  /*37b0*/  @P3 BRA `(.L_x_50) ;  /* 0x0000000000043947 */ /* 0x000fea0003800000 */
[----:B------:R0:W5:Y:S02]  /*37c0*/  LDG.E.U8 R7, desc[UR16][R24.64+0x9] ;  /* 0x0000091018077981 */ /* 0x000164000c1e1100 */
.L_x_50:
[----:B------:R-:W-:Y:S05]  /*37d0*/  BSYNC B1 ;  /* 0x0000000000017941 */ /* 0x000fea0003800000 */
.L_x_49:
        /* <DEDUP_REMOVED lines=12> */
.L_x_52:
[----:B------:R-:W-:Y:S05]  /*38a0*/  BSYNC B1 ;  /* 0x0000000000017941 */ /* 0x000fea0003800000 */
.L_x_51:
        /* <DEDUP_REMOVED lines=12> */
.L_x_54:
[----:B------:R-:W-:Y:S05]  /*3970*/  BSYNC B1 ;  /* 0x0000000000017941 */ /* 0x000fea0003800000 */
.L_x_53:
        /* <DEDUP_REMOVED lines=12> */
.L_x_56:
[----:B------:R-:W-:Y:S05]  /*3a40*/  BSYNC B1 ;  /* 0x0000000000017941 */ /* 0x000fea0003800000 */
.L_x_55:
        /* <DEDUP_REMOVED lines=12> */
.L_x_58:
[----:B------:R-:W-:Y:S05]  /*3b10*/  BSYNC B1 ;  /* 0x0000000000017941 */ /* 0x000fea0003800000 */
.L_x_57:
        /* <DEDUP_REMOVED lines=12> */
.L_x_60:
[----:B------:R-:W-:Y:S05]  /*3be0*/  BSYNC B1 ;  /* 0x0000000000017941 */ /* 0x000fea0003800000 */
.L_x_59:
        /* <DEDUP_REMOVED lines=12> */
.L_x_62:
[----:B------:R-:W-:Y:S05]  /*3cb0*/  BSYNC B1 ;  /* 0x0000000000017941 */ /* 0x000fea0003800000 */
.L_x_61:
        /* <DEDUP_REMOVED lines=12> */
.L_x_64:
[----:B------:R-:W-:Y:S05]  /*3d80*/  BSYNC B1 ;  /* 0x0000000000017941 */ /* 0x000fea0003800000 */
.L_x_63:
        /* <DEDUP_REMOVED lines=12> */
.L_x_66:
[----:B------:R-:W-:Y:S05]  /*3e50*/  BSYNC B1 ;  /* 0x0000000000017941 */ /* 0x000fea0003800000 */
.L_x_65:
        /* <DEDUP_REMOVED lines=12> */
.L_x_68:
[----:B------:R-:W-:Y:S05]  /*3f20*/  BSYNC B1 ;  /* 0x0000000000017941 */ /* 0x000fea0003800000 */
.L_x_67:
        /* <DEDUP_REMOVED lines=12> */
.L_x_70:
[----:B------:R-:W-:Y:S05]  /*3ff0*/  BSYNC B1 ;  /* 0x0000000000017941 */ /* 0x000fea0003800000 */
.L_x_69:
        /* <DEDUP_REMOVED lines=12> */
.L_x_72:
[----:B------:R-:W-:Y:S05]  /*40c0*/  BSYNC B1 ;  /* 0x0000000000017941 */ /* 0x000fea0003800000 */
.L_x_71:
        /* <DEDUP_REMOVED lines=12> */
.L_x_74:
[----:B------:R-:W-:Y:S05]  /*4190*/  BSYNC B1 ;  /* 0x0000000000017941 */ /* 0x000fea0003800000 */
.L_x_73:
        /* <DEDUP_REMOVED lines=12> */
.L_x_76:
[----:B------:R-:W-:Y:S05]  /*4260*/  BSYNC B1 ;  /* 0x0000000000017941 */ /* 0x000fea0003800000 */
.L_x_75:
        /* <DEDUP_REMOVED lines=12> */
.L_x_78:
[----:B------:R-:W-:Y:S05]  /*4330*/  BSYNC B1 ;  /* 0x0000000000017941 */ /* 0x000fea0003800000 */
.L_x_77:
        /* <DEDUP_REMOVED lines=12> */
.L_x_80:
[----:B------:R-:W-:Y:S05]  /*4400*/  BSYNC B1 ;  /* 0x0000000000017941 */ /* 0x000fea0003800000 */
.L_x_79:
        /* <DEDUP_REMOVED lines=12> */
.L_x_82:
[----:B------:R-:W-:Y:S05]  /*44d0*/  BSYNC B1 ;  /* 0x0000000000017941 */ /* 0x000fea0003800000 */
.L_x_81:
        /* <DEDUP_REMOVED lines=12> */
.L_x_84:
[----:B------:R-:W-:Y:S05]  /*45a0*/  BSYNC B1 ;  /* 0x0000000000017941 */ /* 0x000fea0003800000 */
.L_x_83:
        /* <DEDUP_REMOVED lines=12> */
.L_x_86:
[----:B------:R-:W-:Y:S05]  /*4670*/  BSYNC B1 ;  /* 0x0000000000017941 */ /* 0x000fea0003800000 */
.L_x_85:
        /* <DEDUP_REMOVED lines=12> */
.L_x_88:
[----:B------:R-:W-:Y:S05]  /*4740*/  BSYNC B1 ;  /* 0x0000000000017941 */ /* 0x000fea0003800000 */
.L_x_87:
        /* <DEDUP_REMOVED lines=12> */
.L_x_90:
[----:B------:R-:W-:Y:S05]  /*4810*/  BSYNC B1 ;  /* 0x0000000000017941 */ /* 0x000fea0003800000 */
.L_x_89:
        /* <DEDUP_REMOVED lines=12> */
.L_x_92:
[----:B------:R-:W-:Y:S05]  /*48e0*/  BSYNC B1 ;  /* 0x0000000000017941 */ /* 0x000fea0003800000 */
.L_x_91:
        /* <DEDUP_REMOVED lines=12> */
.L_x_94:
[----:B------:R-:W-:Y:S05]  /*49b0*/  BSYNC B1 ;  /* 0x0000000000017941 */ /* 0x000fea0003800000 */
.L_x_93:
        /* <DEDUP_REMOVED lines=12> */
.L_x_96:
[----:B------:R-:W-:Y:S05]  /*4a80*/  BSYNC B1 ;  /* 0x0000000000017941 */ /* 0x000fea0003800000 */
.L_x_95:
        /* <DEDUP_REMOVED lines=12> */
.L_x_98:
[----:B------:R-:W-:Y:S05]  /*4b50*/  BSYNC B1 ;  /* 0x0000000000017941 */ /* 0x000fea0003800000 */
.L_x_97:
        /* <DEDUP_REMOVED lines=12> */
.L_x_100:
[----:B------:R-:W-:Y:S05]  /*4c20*/  BSYNC B1 ;  /* 0x0000000000017941 */ /* 0x000fea0003800000 */
.L_x_99:
        /* <DEDUP_REMOVED lines=12> */
.L_x_102:
[----:B------:R-:W-:Y:S05]  /*4cf0*/  BSYNC B1 ;  /* 0x0000000000017941 */ /* 0x000fea0003800000 */
.L_x_101:
        /* <DEDUP_REMOVED lines=12> */
.L_x_104:
[----:B------:R-:W-:Y:S05]  /*4dc0*/  BSYNC B1 ;  /* 0x0000000000017941 */ /* 0x000fea0003800000 */
.L_x_103:
        /* <DEDUP_REMOVED lines=12> */
.L_x_106:
[----:B------:R-:W-:Y:S05]  /*4e90*/  BSYNC B1 ;  /* 0x0000000000017941 */ /* 0x000fea0003800000 */
.L_x_105:
        /* <DEDUP_REMOVED lines=12> */
.L_x_108:
[----:B------:R-:W-:Y:S05]  /*4f60*/  BSYNC B1 ;  /* 0x0000000000017941 */ /* 0x000fea0003800000 */
.L_x_107:
        /* <DEDUP_REMOVED lines=12> */
.L_x_110:
[----:B------:R-:W-:Y:S05]  /*5030*/  BSYNC B1 ;  /* 0x0000000000017941 */ /* 0x000fea0003800000 */
.L_x_109:
        /* <DEDUP_REMOVED lines=12> */
.L_x_112:
[----:B------:R-:W-:Y:S05]  /*5100*/  BSYNC B1 ;  /* 0x0000000000017941 */ /* 0x000fea0003800000 */
.L_x_111:
        /* <DEDUP_REMOVED lines=12> */
.L_x_114:
[----:B------:R-:W-:Y:S05]  /*51d0*/  BSYNC B1 ;  /* 0x0000000000017941 */ /* 0x000fea0003800000 */
.L_x_113:
        /* <DEDUP_REMOVED lines=12> */
.L_x_116:
[----:B------:R-:W-:Y:S05]  /*52a0*/  BSYNC B1 ;  /* 0x0000000000017941 */ /* 0x000fea0003800000 */
.L_x_115:
        /* <DEDUP_REMOVED lines=12> */
.L_x_118:
[----:B------:R-:W-:Y:S05]  /*5370*/  BSYNC B1 ;  /* 0x0000000000017941 */ /* 0x000fea0003800000 */
.L_x_117:
        /* <DEDUP_REMOVED lines=12> */
.L_x_120:
[----:B------:R-:W-:Y:S05]  /*5440*/  BSYNC B1 ;  /* 0x0000000000017941 */ /* 0x000fea0003800000 */
.L_x_119:
        /* <DEDUP_REMOVED lines=12> */
.L_x_122:
[----:B------:R-:W-:Y:S05]  /*5510*/  BSYNC B1 ;  /* 0x0000000000017941 */ /* 0x000fea0003800000 */
.L_x_121:
        /* <DEDUP_REMOVED lines=12> */
.L_x_124:
[----:B------:R-:W-:Y:S05]  /*55e0*/  BSYNC B1 ;  /* 0x0000000000017941 */ /* 0x000fea0003800000 */
.L_x_123:
        /* <DEDUP_REMOVED lines=12> */
.L_x_126:
[----:B------:R-:W-:Y:S05]  /*56b0*/  BSYNC B1 ;  /* 0x0000000000017941 */ /* 0x000fea0003800000 */
.L_x_125:
        /* <DEDUP_REMOVED lines=12> */
.L_x_128:
[----:B------:R-:W-:Y:S05]  /*5780*/  BSYNC B1 ;  /* 0x0000000000017941 */ /* 0x000fea0003800000 */
.L_x_127:
        /* <DEDUP_REMOVED lines=12> */
.L_x_130:
[----:B------:R-:W-:Y:S05]  /*5850*/  BSYNC B1 ;  /* 0x0000000000017941 */ /* 0x000fea0003800000 */
.L_x_129:
        /* <DEDUP_REMOVED lines=12> */
.L_x_132:
[----:B------:R-:W-:Y:S05]  /*5920*/  BSYNC B1 ;  /* 0x0000000000017941 */ /* 0x000fea0003800000 */
.L_x_131:
        /* <DEDUP_REMOVED lines=12> */
.L_x_134:
[----:B------:R-:W-:Y:S05]  /*59f0*/  BSYNC B1 ;  /* 0x0000000000017941 */ /* 0x000fea0003800000 */
.L_x_133:
        /* <DEDUP_REMOVED lines=12> */
.L_x_136:
[----:B------:R-:W-:Y:S05]  /*5ac0*/  BSYNC B1 ;  /* 0x0000000000017941 */ /* 0x000fea0003800000 */
.L_x_135:
        /* <DEDUP_REMOVED lines=12> */
.L_x_138:
[----:B------:R-:W-:Y:S05]  /*5b90*/  BSYNC B1 ;  /* 0x0000000000017941 */ /* 0x000fea0003800000 */
.L_x_137:
        /* <DEDUP_REMOVED lines=12> */
.L_x_140:
[----:B------:R-:W-:Y:S05]  /*5c60*/  BSYNC B1 ;  /* 0x0000000000017941 */ /* 0x000fea0003800000 */
.L_x_139:
        /* <DEDUP_REMOVED lines=12> */
.L_x_142:
[----:B------:R-:W-:Y:S05]  /*5d30*/  BSYNC B1 ;  /* 0x0000000000017941 */ /* 0x000fea0003800000 */
.L_x_141:
        /* <DEDUP_REMOVED lines=12> */
.L_x_144:
[----:B------:R-:W-:Y:S05]  /*5e00*/  BSYNC B1 ;  /* 0x0000000000017941 */ /* 0x000fea0003800000 */
.L_x_143:
        /* <DEDUP_REMOVED lines=12> */
.L_x_146:
[----:B------:R-:W-:Y:S05]  /*5ed0*/  BSYNC B1 ;  /* 0x0000000000017941 */ /* 0x000fea0003800000 */
.L_x_145:
        /* <DEDUP_REMOVED lines=12> */
.L_x_148:
[----:B------:R-:W-:Y:S05]  /*5fa0*/  BSYNC B1 ;  /* 0x0000000000017941 */ /* 0x000fea0003800000 */
.L_x_147:
        /* <DEDUP_REMOVED lines=12> */
.L_x_150:
[----:B------:R-:W-:Y:S05]  /*6070*/  BSYNC B1 ;  /* 0x0000000000017941 */ /* 0x000fea0003800000 */
.L_x_149:
        /* <DEDUP_REMOVED lines=12> */
.L_x_152:
[----:B------:R-:W-:Y:S05]  /*6140*/  BSYNC B1 ;  /* 0x0000000000017941 */ /* 0x000fea0003800000 */
.L_x_151:
        /* <DEDUP_REMOVED lines=12> */
.L_x_154:
[----:B------:R-:W-:Y:S05]  /*6210*/  BSYNC B1 ;  /* 0x0000000000017941 */ /* 0x000fea0003800000 */
.L_x_153:
        /* <DEDUP_REMOVED lines=12> */
.L_x_156:
[----:B------:R-:W-:Y:S05]  /*62e0*/  BSYNC B1 ;  /* 0x0000000000017941 */ /* 0x000fea0003800000 */
.L_x_155:
        /* <DEDUP_REMOVED lines=8> */
[----:B0-----:R-:W-:-:S05]  /*6370*/  F2FP.SATFINITE.E4M3.F32.PACK_AB_MERGE_C R19, RZ, R20, RZ ;  /* 0x00000014ff13723e */ /* 0x001fca00048070ff */
[----:B------:R0:W-:Y:S01]  /*6380*/  @!P4 STG.E.U8 desc[UR16][R10.64+0x70], R19 ;  /* 0x000070130a00c986 */ /* 0x0001e2000c101110 */
[----:B------:R-:W-:Y:S05]  /*6390*/  @P3 BRA `(.L_x_158) ;  /* 0x0000000000043947 */ /* 0x000fea0003800000 */
[----:B------:R0:W5:Y:S02]  /*63a0*/  LDG.E.U8 R7, desc[UR16][R26.64+0x71] ;  /* 0x000071101a077981 */ /* 0x000164000c1e1100 */
.L_x_158:
[----:B------:R-:W-:Y:S05]  /*63b0*/  BSYNC B1 ;  /* 0x0000000000017941 */ /* 0x000fea0003800000 */
.L_x_157:
[----:B-----5:R-:W-:Y:S01]  /*63c0*/  LOP3.LUT R7, R7, 0xff, RZ, 0xc0, !PT ;  /* 0x000000ff07077812 */ /* 0x020fe200078ec0ff */
[----:B------:R-:W-:Y:S01]  /*63d0*/  BSSY B1, `(.L_x_159) ;  /* 0x000000b000017945 */ /* 0x000fe20003800000 */
[----:B------:R-:W-:Y:S02]  /*63e0*/  ISETP.LT.OR P4, PT, R29, 0x79, !P0 ;  /* 0x000000791d00780c */ /* 0x000fe40004781670 */
[----:B------:R-:W-:-:S05]  /*63f0*/  F2FP.F16.E4M3.UNPACK_B R7, R7 ;  /* 0x00000007ff07723e */ /* 0x000fca00020006ff */
[----:B------:R-:W-:-:S05]  /*6400*/  HADD2.F32 R20, -RZ, R7.H0_H0 ;  /* 0x20000007ff147230 */ /* 0x000fca0000004100 */
[----:B------:R-:W-:-:S04]  /*6410*/  FMUL R7, R20, R9 ;  /* 0x0000000914077220 */ /* 0x000fc80000400000 */
[----:B------:R-:W-:-:S05]  /*6420*/  FFMA R7, R18, R8, R7 ;  /* 0x0000000812077223 */ /* 0x000fca0000000007 */
[----:B0-----:R-:W-:Y:S02]  /*6430*/  F2FP.SATFINITE.E4M3.F32.PACK_AB_MERGE_C R19, RZ, R7, RZ ;  /* 0x00000007ff13723e */ /* 0x001fe400048070ff */
[----:B------:R-:W-:-:S03]  /*6440*/  PRMT R7, RZ, 0x7610, R7 ;  /* 0x00007610ff077816 */ /* 0x000fc60000000007 */
[----:B------:R0:W-:Y:S01]  /*6450*/  @!P3 STG.E.U8 desc[UR16][R10.64+0x71], R19 ;  /* 0x000071130a00b986 */ /* 0x0001e2000c101110 */
[----:B------:R-:W-:Y:S05]  /*6460*/  @P4 BRA `(.L_x_160) ;  /* 0x0000000000044947 */ /* 0x000fea0003800000 */
[----:B------:R0:W5:Y:S02]  /*6470*/  LDG.E.U8 R7, desc[UR16][R24.64+0x78] ;  /* 0x0000781018077981 */ /* 0x000164000c1e1100 */
.L_x_160:
[----:B------:R-:W-:Y:S05]  /*6480*/  BSYNC B1 ;  /* 0x0000000000017941 */ /* 0x000fea0003800000 */
.L_x_159:
        /* <DEDUP_REMOVED lines=12> */
.L_x_162:
[----:B------:R-:W-:Y:S05]  /*6550*/  BSYNC B1 ;  /* 0x0000000000017941 */ /* 0x000fea0003800000 */
.L_x_161:
        /* <DEDUP_REMOVED lines=12> */
.L_x_164:
[----:B------:R-:W-:Y:S05]  /*6620*/  BSYNC B1 ;  /* 0x0000000000017941 */ /* 0x000fea0003800000 */
.L_x_163:
[----:B-----5:R-:W-:Y:S01]  /*6630*/  LOP3.LUT R7, R7, 0xff, RZ, 0xc0, !PT ;  /* 0x000000ff07077812 */ /* 0x020fe200078ec0ff */
[----:B------:R-:W-:Y:S01]  /*6640*/  BSSY B1, `(.L_x_165) ;  /* 0x000000b000017945 */ /* 0x000fe20003800000 */
[----:B------:R-:W-:Y:S02]  /*6650*/  ISETP.LT.OR P1, PT, R29, 0x7a, !P1 ;  /* 0x0000007a1d00780c */ /* 0x000fe40004f21670 */
[----:B------:R-:W-:-:S05]  /*6660*/  F2FP.F16.E4M3.UNPACK_B R7, R7 ;  /* 0x00000007ff07723e */ /* 0x000fca00020006ff */
[----:B01----:R-:W-:Y:S01]  /*6670*/  HADD2.F32 R12, -RZ, R7.H0_H0 ;  /* 0x20000007ff0c7230 */ /* 0x003fe20000004100 */
[----:B------:R-:W-:-:S04]  /*6680*/  PRMT R7, RZ, 0x7610, R7 ;  /* 0x00007610ff077816 */ /* 0x000fc80000000007 */
[----:B------:R-:W-:-:S04]  /*6690*/  FMUL R12, R12, R9 ;  /* 0x000000090c0c7220 */ /* 0x000fc80000400000 */
[----:B------:R-:W-:-:S05]  /*66a0*/  FFMA R12, R17, R8, R12 ;  /* 0x00000008110c7223 */ /* 0x000fca000000000c */
[----:B------:R-:W-:-:S05]  /*66b0*/  F2FP.SATFINITE.E4M3.F32.PACK_AB_MERGE_C R13, RZ, R12, RZ ;  /* 0x0000000cff0d723e */ /* 0x000fca00048070ff */
[----:B------:R0:W-:Y:S01]  /*66c0*/  @!P3 STG.E.U8 desc[UR16][R10.64+0x78], R13 ;  /* 0x0000780d0a00b986 */ /* 0x0001e2000c101110 */
[----:B------:R-:W-:Y:S05]  /*66d0*/  @P1 BRA `(.L_x_166) ;  /* 0x0000000000041947 */ /* 0x000fea0003800000 */
[----:B------:R1:W5:Y:S02]  /*66e0*/  LDG.E.U8 R7, desc[UR16][R26.64+0x79] ;  /* 0x000079101a077981 */ /* 0x000364000c1e1100 */
.L_x_166:
[----:B------:R-:W-:Y:S05]  /*66f0*/  BSYNC B1 ;  /* 0x0000000000017941 */ /* 0x000fea0003800000 */
.L_x_165:
[----:B------:R-:W-:Y:S05]  /*6700*/  @P1 BRA `(.L_x_167) ;  /* 0x0000001000281947 */ /* 0x000fea0003800000 */
[----:B-----5:R-:W-:-:S04]  /*6710*/  LOP3.LUT R7, R7, 0xff, RZ, 0xc0, !PT ;  /* 0x000000ff07077812 */ /* 0x020fc800078ec0ff */
[----:B------:R-:W-:-:S05]  /*6720*/  F2FP.F16.E4M3.UNPACK_B R7, R7 ;  /* 0x00000007ff07723e */ /* 0x000fca00020006ff */
[----:B------:R-:W-:-:S05]  /*6730*/  HADD2.F32 R12, -RZ, R7.H0_H0 ;  /* 0x20000007ff0c7230 */ /* 0x000fca0000004100 */
[----:B------:R-:W-:-:S04]  /*6740*/  FMUL R7, R12, R9 ;  /* 0x000000090c077220 */ /* 0x000fc80000400000 */
[----:B------:R-:W-:-:S05]  /*6750*/  FFMA R7, R16, R8, R7 ;  /* 0x0000000810077223 */ /* 0x000fca0000000007 */
[----:B------:R-:W-:-:S05]  /*6760*/  F2FP.SATFINITE.E4M3.F32.PACK_AB_MERGE_C R7, RZ, R7, RZ ;  /* 0x00000007ff07723e */ /* 0x000fca00048070ff */
[----:B------:R0:W-:Y:S01]  /*6770*/  STG.E.U8 desc[UR16][R10.64+0x79], R7 ;  /* 0x000079070a007986 */ /* 0x0001e2000c101110 */
[----:B------:R-:W-:Y:S05]  /*6780*/  BRA `(.L_x_167) ;  /* 0x0000001000087947 */ /* 0x000fea0003800000 */
.L_x_38:
[----:B------:R-:W-:Y:S01]  /*6790*/  ISETP.GE.AND P1, PT, R36, 0x1, PT ;  /* 0x000000012400780c */ /* 0x000fe20003f26270 */
[-C--:B--2---:R-:W-:Y:S01]  /*67a0*/  FMUL R143, R143, R8.reuse ;  /* 0x000000088f8f7220 */ /* 0x084fe20000400000 */
[-C--:B------:R-:W-:Y:S01]  /*67b0*/  FMUL R138, R138, R8.reuse ;  /* 0x000000088a8a7220 */ /* 0x080fe20000400000 */
[----:B------:R-:W-:Y:S01]  /*67c0*/  ISETP.GE.AND P0, PT, R36, 0x9, PT ;  /* 0x000000092400780c */ /* 0x000fe20003f06270 */
[-C--:B------:R-:W-:Y:S01]  /*67d0*/  FMUL R141, R141, R8.reuse ;  /* 0x000000088d8d7220 */ /* 0x080fe20000400000 */
[C---:B------:R-:W-:Y:S01]  /*67e0*/  ISETP.LT.OR P4, PT, R29.reuse, 0x1, !P1 ;  /* 0x000000011d00780c */ /* 0x040fe20004f81670 */
[-C--:B------:R-:W-:Y:S01]  /*67f0*/  FMUL R136, R136, R8.reuse ;  /* 0x0000000888887220 */ /* 0x080fe20000400000 */
[----:B------:R-:W-:Y:S01]  /*6800*/  ISETP.LT.OR P5, PT, R29, 0x2, !P1 ;  /* 0x000000021d00780c */ /* 0x000fe20004fa1670 */
[-C--:B------:R-:W-:Y:S01]  /*6810*/  FMUL R139, R139, R8.reuse ;  /* 0x000000088b8b7220 */ /* 0x080fe20000400000 */
[----:B------:R-:W-:Y:S01]  /*6820*/  F2FP.SATFINITE.E4M3.F32.PACK_AB_MERGE_C R143, RZ, R143, RZ ;  /* 0x0000008fff8f723e */ /* 0x000fe200048070ff */
[----:B------:R-:W-:Y:S01]  /*6830*/  FMUL R134, R134, R8 ;  /* 0x0000000886867220 */ /* 0x000fe20000400000 */
[----:B------:R-:W-:Y:S01]  /*6840*/  F2FP.SATFINITE.E4M3.F32.PACK_AB_MERGE_C R7, RZ, R138, RZ ;  /* 0x0000008aff07723e */ /* 0x000fe200048070ff */
[-C--:B------:R-:W-:Y:S01]  /*6850*/  FMUL R137, R137, R8.reuse ;  /* 0x0000000889897220 */ /* 0x080fe20000400000 */
[C---:B------:R-:W-:Y:S01]  /*6860*/  ISETP.LT.OR P3, PT, R29.reuse, 0x1, !P0 ;  /* 0x000000011d00780c */ /* 0x040fe20004761670 */
[-C--:B------:R-:W-:Y:S01]  /*6870*/  FMUL R132, R132, R8.reuse ;  /* 0x0000000884847220 */ /* 0x080fe20000400000 */
[----:B------:R-:W-:Y:S01]  /*6880*/  ISETP.LT.OR P6, PT, R29, 0xa, !P1 ;  /* 0x0000000a1d00780c */ /* 0x000fe20004fc1670 */
[-C--:B------:R-:W-:Y:S01]  /*6890*/  FMUL R135, R135, R8.reuse ;  /* 0x0000000887877220 */ /* 0x080fe20000400000 */
[----:B------:R-:W-:Y:S01]  /*68a0*/  F2FP.SATFINITE.E4M3.F32.PACK_AB_MERGE_C R141, RZ, R141, RZ ;  /* 0x0000008dff8d723e */ /* 0x000fe200048070ff */
[----:B------:R-:W-:Y:S01]  /*68b0*/  @!P4 STG.E.U8 desc[UR16][R12.64], R143 ;  /* 0x0000008f0c00c986 */ /* 0x000fe2000c101110 */
[C---:B------:R-:W-:Y:S01]  /*68c0*/  ISETP.LT.OR P4, PT, R29.reuse, 0x2, !P0 ;  /* 0x000000021d00780c */ /* 0x040fe20004781670 */
[----:B------:R-:W-:Y:S01]  /*68d0*/  FMUL R130, R130, R8 ;  /* 0x0000000882827220 */ /* 0x000fe20000400000 */
[----:B------:R-:W-:Y:S01]  /*68e0*/  F2FP.SATFINITE.E4M3.F32.PACK_AB_MERGE_C R25, RZ, R136, RZ ;  /* 0x00000088ff19723e */ /* 0x000fe200048070ff */
[----:B------:R0:W-:Y:S01]  /*68f0*/  @!P5 STG.E.U8 desc[UR16][R12.64+0x1], R7 ;  /* 0x000001070c00d986 */ /* 0x0001e2000c101110 */
[----:B------:R-:W-:Y:S01]  /*6900*/  ISETP.LT.OR P5, PT, R29, 0x9, !P1 ;  /* 0x000000091d00780c */ /* 0x000fe20004fa1670 */
[-C--:B------:R-:W-:Y:S01]  /*6910*/  FMUL R133, R133, R8.reuse ;  /* 0x0000000885857220 */ /* 0x080fe20000400000 */
[----:B------:R-:W-:Y:S01]  /*6920*/  F2FP.SATFINITE.E4M3.F32.PACK_AB_MERGE_C R139, RZ, R139, RZ ;  /* 0x0000008bff8b723e */ /* 0x000fe200048070ff */
[----:B------:R-:W-:Y:S01]  /*6930*/  @!P3 STG.E.U8 desc[UR16][R10.64], R141 ;  /* 0x0000008d0a00b986 */ /* 0x000fe2000c101110 */
[----:B------:R-:W-:Y:S01]  /*6940*/  ISETP.LT.OR P3, PT, R29, 0x9, !P0 ;  /* 0x000000091d00780c */ /* 0x000fe20004761670 */
[-C--:B------:R-:W-:Y:S01]  /*6950*/  FMUL R128, R128, R8.reuse ;  /* 0x0000000880807220 */ /* 0x080fe20000400000 */
[----:B------:R-:W-:Y:S01]  /*6960*/  F2FP.SATFINITE.E4M3.F32.PACK_AB_MERGE_C R137, RZ, R137, RZ ;  /* 0x00000089ff89723e */ /* 0x000fe200048070ff */
[-C--:B------:R-:W-:Y:S01]  /*6970*/  FMUL R131, R131, R8.reuse ;  /* 0x0000000883837220 */ /* 0x080fe20000400000 */
[----:B------:R-:W-:Y:S01]  /*6980*/  F2FP.SATFINITE.E4M3.F32.PACK_AB_MERGE_C R135, RZ, R135, RZ ;  /* 0x00000087ff87723e */ /* 0x000fe200048070ff */
[----:B------:R1:W-:Y:S01]  /*6990*/  @!P4 STG.E.U8 desc[UR16][R10.64+0x1], R25 ;  /* 0x000001190a00c986 */ /* 0x0003e2000c101110 */
[C---:B------:R-:W-:Y:S01]  /*69a0*/  ISETP.LT.OR P4, PT, R29.reuse, 0xa, !P0 ;  /* 0x0000000a1d00780c */ /* 0x040fe20004781670 */
[----:B------:R-:W-:Y:S01]  /*69b0*/  FMUL R126, R126, R8 ;  /* 0x000000087e7e7220 */ /* 0x000fe20000400000 */
[----:B0-----:R-:W-:Y:S01]  /*69c0*/  F2FP.SATFINITE.E4M3.F32.PACK_AB_MERGE_C R7, RZ, R134, RZ ;  /* 0x00000086ff07723e */ /* 0x001fe200048070ff */
[----:B------:R-:W-:Y:S01]  /*69d0*/  @!P5 STG.E.U8 desc[UR16][R12.64+0x8], R139 ;  /* 0x0000088b0c00d986 */ /* 0x000fe2000c101110 */
[----:B------:R-:W-:Y:S01]  /*69e0*/  ISETP.LT.OR P5, PT, R29, 0x11, !P1 ;  /* 0x000000111d00780c */ /* 0x000fe20004fa1670 */
[-C--:B------:R-:W-:Y:S01]  /*69f0*/  FMUL R129, R129, R8.reuse ;  /* 0x0000000881817220 */ /* 0x080fe20000400000 */
[----:B------:R-:W-:Y:S01]  /*6a00*/  F2FP.SATFINITE.E4M3.F32.PACK_AB_MERGE_C R133, RZ, R133, RZ ;  /* 0x00000085ff85723e */ /* 0x000fe200048070ff */
[----:B------:R0:W-:Y:S01]  /*6a10*/  @!P6 STG.E.U8 desc[UR16][R12.64+0x9], R7 ;  /* 0x000009070c00e986 */ /* 0x0001e2000c101110 */
[----:B------:R-:W-:Y:S01]  /*6a20*/  ISETP.LT.OR P6, PT, R29, 0x12, !P1 ;  /* 0x000000121d00780c */ /* 0x000fe20004fc1670 */
[----:B------:R-:W-:Y:S01]  /*6a30*/  FMUL R124, R124, R8 ;  /* 0x000000087c7c7220 */ /* 0x000fe20000400000 */
[----:B------:R-:W-:Y:S01]  /*6a40*/  F2FP.SATFINITE.E4M3.F32.PACK_AB_MERGE_C R131, RZ, R131, RZ ;  /* 0x00000083ff83723e */ /* 0x000fe200048070ff */
[----:B------:R-:W-:Y:S01]  /*6a50*/  @!P3 STG.E.U8 desc[UR16][R10.64+0x8], R137 ;  /* 0x000008890a00b986 */ /* 0x000fe2000c101110 */
[----:B-1----:R-:W-:Y:S01]  /*6a60*/  F2FP.SATFINITE.E4M3.F32.PACK_AB_MERGE_C R25, RZ, R132, RZ ;  /* 0x00000084ff19723e */ /* 0x002fe200048070ff */
[-C--:B------:R-:W-:Y:S01]  /*6a70*/  FMUL R127, R127, R8.reuse ;  /* 0x000000087f7f7220 */ /* 0x080fe20000400000 */
[C---:B------:R-:W-:Y:S01]  /*6a80*/  ISETP.LT.OR P3, PT, R29.reuse, 0x11, !P0 ;  /* 0x000000111d00780c */ /* 0x040fe20004761670 */
[-C--:B------:R-:W-:Y:S01]  /*6a90*/  FMUL R122, R122, R8.reuse ;  /* 0x000000087a7a7220 */ /* 0x080fe20000400000 */
[----:B------:R-:W-:Y:S01]  /*6aa0*/  F2FP.SATFINITE.E4M3.F32.PACK_AB_MERGE_C R129, RZ, R129, RZ ;  /* 0x00000081ff81723e */ /* 0x000fe200048070ff */
[----:B------:R1:W-:Y:S01]  /*6ab0*/  @!P4 STG.E.U8 desc[UR16][R10.64+0x9], R25 ;  /* 0x000009190a00c986 */ /* 0x0003e2000c101110 */
[----:B------:R-:W-:Y:S01]  /*6ac0*/  ISETP.LT.OR P4, PT, R29, 0x12, !P0 ;  /* 0x000000121d00780c */ /* 0x000fe20004781670 */
[----:B------:R-:W-:Y:S01]  /*6ad0*/  FMUL R125, R125, R8 ;  /* 0x000000087d7d7220 */ /* 0x000fe20000400000 */
[----:B0-----:R-:W-:Y:S01]  /*6ae0*/  F2FP.SATFINITE.E4M3.F32.PACK_AB_MERGE_C R7, RZ, R130, RZ ;  /* 0x00000082ff07723e */ /* 0x001fe200048070ff */
[----:B------:R-:W-:Y:S01]  /*6af0*/  @!P5 STG.E.U8 desc[UR16][R12.64+0x10], R135 ;  /* 0x000010870c00d986 */ /* 0x000fe2000c101110 */
[C---:B------:R-:W-:Y:S01]  /*6b00*/  ISETP.LT.OR P5, PT, R29.reuse, 0x19, !P1 ;  /* 0x000000191d00780c */ /* 0x040fe20004fa1670 */
[-C--:B------:R-:W-:Y:S01]  /*6b10*/  FMUL R120, R120, R8.reuse ;  /* 0x0000000878787220 */ /* 0x080fe20000400000 */
[----:B------:R-:W-:Y:S01]  /*6b20*/  F2FP.SATFINITE.E4M3.F32.PACK_AB_MERGE_C R127, RZ, R127, RZ ;  /* 0x0000007fff7f723e */ /* 0x000fe200048070ff */
[----:B------:R0:W-:Y:S01]  /*6b30*/  @!P6 STG.E.U8 desc[UR16][R12.64+0x11], R7 ;  /* 0x000011070c00e986 */ /* 0x0001e2000c101110 */
[----:B------:R-:W-:Y:S01]  /*6b40*/  ISETP.LT.OR P6, PT, R29, 0x1a, !P1 ;  /* 0x0000001a1d00780c */ /* 0x000fe20004fc1670 */
[-C--:B------:R-:W-:Y:S01]  /*6b50*/  FMUL R123, R123, R8.reuse ;  /* 0x000000087b7b7220 */ /* 0x080fe20000400000 */
[----:B------:R-:W-:Y:S01]  /*6b60*/  FMUL R118, R118, R8 ;  /* 0x0000000876767220 */ /* 0x000fe20000400000 */
[----:B-1----:R-:W-:Y:S01]  /*6b70*/  F2FP.SATFINITE.E4M3.F32.PACK_AB_MERGE_C R25, RZ, R128, RZ ;  /* 0x00000080ff19723e */ /* 0x002fe200048070ff */
[----:B------:R-:W-:Y:S01]  /*6b80*/  @!P3 STG.E.U8 desc[UR16][R10.64+0x10], R133 ;  /* 0x000010850a00b986 */ /* 0x000fe2000c101110 */
[----:B------:R-:W-:Y:S01]  /*6b90*/  ISETP.LT.OR P3, PT, R29, 0x19, !P0 ;  /* 0x000000191d00780c */ /* 0x000fe20004761670 */
        /* <DEDUP_REMOVED lines=35> */
[----:B------:R-:W-:Y:S01]  /*6dd0*/  ISETP.LT.OR P3, PT, R29, 0x29, !P0 ;  /* 0x000000291d00780c */ /* 0x000fe20004761670 */
[-C--:B------:R-:W-:Y:S01]  /*6de0*/  FMUL R111, R111, R8.reuse ;  /* 0x000000086f6f7220 */ /* 0x080fe20000400000 */
[-C--:B------:R-:W-:Y:S01]  /*6df0*/  FMUL R106, R106, R8.reuse ;  /* 0x000000086a6a7220 */ /* 0x080fe20000400000 */
        /* <DEDUP_REMOVED lines=104> */
[----:B------:R-:W-:-:S02]  /*7480*/  ISETP.LT.OR P3, PT, R29, 0x59, !P0 ;  /* 0x000000591d00780c */ /* 0x000fc40004761670 */
[----:B------:R-:W-:Y:S01]  /*7490*/  F2FP.SATFINITE.E4M3.F32.PACK_AB_MERGE_C R21, RZ, R21, RZ ;  /* 0x00000015ff15723e */ /* 0x000fe200048070ff */
[----:B------:R1:W-:Y:S01]  /*74a0*/  @!P4 STG.E.U8 desc[UR16][R10.64+0x51], R25 ;  /* 0x000051190a00c986 */ /* 0x0003e2000c101110 */
[C---:B------:R-:W-:Y:S02]  /*74b0*/  ISETP.LT.OR P4, PT, R29.reuse, 0x5a, !P0 ;  /* 0x0000005a1d00780c */ /* 0x040fe40004781670 */
[----:B0-----:R-:W-:Y:S01]  /*74c0*/  F2FP.SATFINITE.E4M3.F32.PACK_AB_MERGE_C R7, RZ, R94, RZ ;  /* 0x0000005eff07723e */ /* 0x001fe200048070ff */
[----:B------:R-:W-:Y:S01]  /*74d0*/  @!P5 STG.E.U8 desc[UR16][R12.64+0x58], R99 ;  /* 0x000058630c00d986 */ /* 0x000fe2000c101110 */
[C---:B------:R-:W-:Y:S02]  /*74e0*/  ISETP.LT.OR P5, PT, R29.reuse, 0x61, !P1 ;  /* 0x000000611d00780c */ /* 0x040fe40004fa1670 */
[----:B------:R-:W-:Y:S01]  /*74f0*/  F2FP.SATFINITE.E4M3.F32.PACK_AB_MERGE_C R15, RZ, R15, RZ ;  /* 0x0000000fff0f723e */ /* 0x000fe200048070ff */
[----:B------:R0:W-:Y:S01]  /*7500*/  @!P6 STG.E.U8 desc[UR16][R12.64+0x59], R7 ;  /* 0x000059070c00e986 */ /* 0x0001e2000c101110 */
[----:B------:R-:W-:-:S02]  /*7510*/  ISETP.LT.OR P6, PT, R29, 0x62, !P1 ;  /* 0x000000621d00780c */ /* 0x000fc40004fc1670 */
[----:B------:R-:W-:Y:S01]  /*7520*/  F2FP.SATFINITE.E4M3.F32.PACK_AB_MERGE_C R17, RZ, R17, RZ ;  /* 0x00000011ff11723e */ /* 0x000fe200048070ff */
[----:B------:R-:W-:Y:S01]  /*7530*/  @!P3 STG.E.U8 desc[UR16][R10.64+0x58], R97 ;  /* 0x000058610a00b986 */ /* 0x000fe2000c101110 */
[----:B-1----:R-:W-:Y:S02]  /*7540*/  F2FP.SATFINITE.E4M3.F32.PACK_AB_MERGE_C R25, RZ, R92, RZ ;  /* 0x0000005cff19723e */ /* 0x002fe400048070ff */
[----:B------:R-:W-:-:S03]  /*7550*/  ISETP.LT.OR P3, PT, R29, 0x61, !P0 ;  /* 0x000000611d00780c */ /* 0x000fc60004761670 */
[----:B------:R1:W-:Y:S01]  /*7560*/  @!P4 STG.E.U8 desc[UR16][R10.64+0x59], R25 ;  /* 0x000059190a00c986 */ /* 0x0003e2000c101110 */
[C---:B------:R-:W-:Y:S02]  /*7570*/  ISETP.LT.OR P4, PT, R29.reuse, 0x62, !P0 ;  /* 0x000000621d00780c */ /* 0x040fe40004781670 */
[----:B0-----:R-:W-:Y:S01]  /*7580*/  F2FP.SATFINITE.E4M3.F32.PACK_AB_MERGE_C R7, RZ, R90, RZ ;  /* 0x0000005aff07723e */ /* 0x001fe200048070ff */
[----:B------:R-:W-:Y:S01]  /*7590*/  @!P5 STG.E.U8 desc[UR16][R12.64+0x60], R93 ;  /* 0x0000605d0c00d986 */ /* 0x000fe2000c101110 */
[----:B------:R-:W-:-:S03]  /*75a0*/  ISETP.LT.OR P5, PT, R29, 0x69, !P1 ;  /* 0x000000691d00780c */ /* 0x000fc60004fa1670 */
[----:B------:R0:W-:Y:S01]  /*75b0*/  @!P6 STG.E.U8 desc[UR16][R12.64+0x61], R7 ;  /* 0x000061070c00e986 */ /* 0x0001e2000c101110 */
[C---:B------:R-:W-:Y:S02]  /*75c0*/  ISETP.LT.OR P6, PT, R29.reuse, 0x6a, !P1 ;  /* 0x0000006a1d00780c */ /* 0x040fe40004fc1670 */
[----:B-1----:R-:W-:Y:S01]  /*75d0*/  F2FP.SATFINITE.E4M3.F32.PACK_AB_MERGE_C R25, RZ, R88, RZ ;  /* 0x00000058ff19723e */ /* 0x002fe200048070ff */
[----:B------:R-:W-:Y:S01]  /*75e0*/  @!P3 STG.E.U8 desc[UR16][R10.64+0x60], R95 ;  /* 0x0000605f0a00b986 */ /* 0x000fe2000c101110 */
        /* <DEDUP_REMOVED lines=11> */
[----:B------:R-:W-:Y:S01]  /*76a0*/  @!P4 STG.E.U8 desc[UR16][R10.64+0x69], R25 ;  /* 0x000069190a00c986 */ /* 0x000fe2000c101110 */
[C---:B------:R-:W-:Y:S02]  /*76b0*/  ISETP.LT.OR P4, PT, R29.reuse, 0x79, !P1 ;  /* 0x000000791d00780c */ /* 0x040fe40004f81670 */
[C---:B------:R-:W-:Y:S01]  /*76c0*/  ISETP.LT.OR P1, PT, R29.reuse, 0x7a, !P1 ;  /* 0x0000007a1d00780c */ /* 0x040fe20004f21670 */
[----:B------:R1:W-:Y:S01]  /*76d0*/  @!P5 STG.E.U8 desc[UR16][R12.64+0x70], R23 ;  /* 0x000070170c00d986 */ /* 0x0003e2000c101110 */
[C---:B------:R-:W-:Y:S02]  /*76e0*/  ISETP.LT.OR P5, PT, R29.reuse, 0x72, !P0 ;  /* 0x000000721d00780c */ /* 0x040fe400047a1670 */
[----:B0-----:R-:W-:Y:S01]  /*76f0*/  F2FP.SATFINITE.E4M3.F32.PACK_AB_MERGE_C R7, RZ, R18, RZ ;  /* 0x00000012ff07723e */ /* 0x001fe200048070ff */
[----:B------:R0:W-:Y:S01]  /*7700*/  @!P6 STG.E.U8 desc[UR16][R12.64+0x71], R19 ;  /* 0x000071130c00e986 */ /* 0x0001e2000c101110 */
[C---:B------:R-:W-:Y:S02]  /*7710*/  ISETP.LT.OR P6, PT, R29.reuse, 0x79, !P0 ;  /* 0x000000791d00780c */ /* 0x040fe400047c1670 */
[----:B------:R-:W-:Y:S01]  /*7720*/  ISETP.LT.OR P0, PT, R29, 0x7a, !P0 ;  /* 0x0000007a1d00780c */ /* 0x000fe20004701670 */
[----:B------:R2:W-:Y:S01]  /*7730*/  @!P3 STG.E.U8 desc[UR16][R10.64+0x70], R21 ;  /* 0x000070150a00b986 */ /* 0x0005e2000c101110 */
[----:B-1----:R-:W-:-:S05]  /*7740*/  F2FP.SATFINITE.E4M3.F32.PACK_AB_MERGE_C R23, RZ, R16, RZ ;  /* 0x00000010ff17723e */ /* 0x002fca00048070ff */
[----:B------:R2:W-:Y:S01]  /*7750*/  @!P5 STG.E.U8 desc[UR16][R10.64+0x71], R7 ;  /* 0x000071070a00d986 */ /* 0x0005e2000c101110 */
[----:B0-----:R-:W-:-:S03]  /*7760*/  F2FP.SATFINITE.E4M3.F32.PACK_AB_MERGE_C R19, RZ, R14, RZ ;  /* 0x0000000eff13723e */ /* 0x001fc600048070ff */
[----:B------:R2:W-:Y:S04]  /*7770*/  @!P4 STG.E.U8 desc[UR16][R12.64+0x78], R15 ;  /* 0x0000780f0c00c986 */ /* 0x0005e8000c101110 */
[----:B------:R2:W-:Y:S04]  /*7780*/  @!P1 STG.E.U8 desc[UR16][R12.64+0x79], R19 ;  /* 0x000079130c009986 */ /* 0x0005e8000c101110 */
[----:B------:R2:W-:Y:S04]  /*7790*/  @!P6 STG.E.U8 desc[UR16][R10.64+0x78], R17 ;  /* 0x000078110a00e986 */ /* 0x0005e8000c101110 */
[----:B------:R2:W-:Y:S02]  /*77a0*/  @!P0 STG.E.U8 desc[UR16][R10.64+0x79], R23 ;  /* 0x000079170a008986 */ /* 0x0005e4000c101110 */
.L_x_167:
[----:B------:R-:W-:Y:S05]  /*77b0*/  BSYNC B0 ;  /* 0x0000000000007941 */ /* 0x000fea0003800000 */
.L_x_37:
[----:B------:R-:W-:Y:S01]  /*77c0*/  ULDC UR6, c[0x0][0xc] ;  /* 0x0000030000067ab9 */ /* 0x000fe20000000800 */
[----:B------:R-:W-:Y:S01]  /*77d0*/  ULDC UR7, c[0x0][0x10] ;  /* 0x0000040000077ab9 */ /* 0x000fe20000000800 */
[----:B0-2--5:R-:W0:Y:S01]  /*77e0*/  LDC R7, c[0x0][0x14] ;  /* 0x00000500ff077b82 */ /* 0x025e220000000800 */
[----:B------:R-:W-:Y:S01]  /*77f0*/  UIMAD.WIDE.U32 UR6, UR6, UR7, URZ ;  /* 0x00000007060672a5 */ /* 0x000fe2000f8e003f */
[----:B----4-:R-:W-:Y:S01]  /*7800*/  PRMT R10, RZ, 0x7610, R10 ;  /* 0x00007610ff0a7816 */ /* 0x010fe2000000000a */
[----:B------:R-:W-:-:S04]  /*7810*/  IMAD.MOV.U32 R11, RZ, RZ, -0x1 ;  /* 0xffffffffff0b7424 */ /* 0x000fc800078e00ff */
[----:B0-----:R-:W-:-:S04]  /*7820*/  IMAD.WIDE.U32 R2, R7, UR6, R2 ;  /* 0x0000000607027c25 */ /* 0x001fc8000f8e0002 */
[----:B------:R-:W-:Y:S01]  /*7830*/  IMAD R7, R7, UR7, RZ ;  /* 0x0000000707077c24 */ /* 0x000fe2000f8e02ff */
[----:B------:R-:W-:Y:S02]  /*7840*/  ULDC.64 UR6, c[0x0][0x650] ;  /* 0x0001940000067ab9 */ /* 0x000fe40000000a00 */
[----:B------:R-:W-:Y:S01]  /*7850*/  ISETP.GE.U32.AND P0, PT, R2, UR6, PT ;  /* 0x0000000602007c0c */ /* 0x000fe2000bf06070 */
[----:B------:R-:W-:Y:S02]  /*7860*/  IMAD.IADD R3, R3, 0x1, R7 ;  /* 0x0000000103037824 */ /* 0x000fe400078e0207 */
[----:B------:R-:W-:-:S03]  /*7870*/  IMAD.MOV.U32 R7, RZ, RZ, -0x1 ;  /* 0xffffffffff077424 */ /* 0x000fc600078e00ff */
[----:B------:R-:W-:-:S13]  /*7880*/  ISETP.GE.U32.AND.EX P0, PT, R3, UR7, PT, P0 ;  /* 0x0000000703007c0c */ /* 0x000fda000bf06100 */
[----:B------:R-:W-:Y:S05]  /*7890*/  @P0 BRA `(.L_x_168) ;  /* 0x0000000400600947 */ /* 0x000fea0003800000 */
[----:B------:R-:W0:Y:S01]  /*78a0*/  S2R R22, SR_CTAID.X ;  /* 0x0000000000167919 */ /* 0x000e220000002500 */
[----:B------:R-:W2:Y:S01]  /*78b0*/  LDC.64 R16, c[0x0][0x628] ;  /* 0x00018a00ff107b82 */ /* 0x000ea20000000a00 */
[----:B------:R-:W-:Y:S01]  /*78c0*/  ULDC UR6, c[0x0][0x150] ;  /* 0x0000540000067ab9 */ /* 0x000fe20000000800 */
[----:B------:R-:W-:Y:S01]  /*78d0*/  IMAD.MOV.U32 R14, RZ, RZ, R2 ;  /* 0x000000ffff0e7224 */ /* 0x000fe200078e0002 */
[----:B------:R-:W4:Y:S01]  /*78e0*/  S2R R24, SR_CTAID.Y ;  /* 0x0000000000187919 */ /* 0x000f220000002600 */
[----:B------:R-:W-:-:S04]  /*78f0*/  IMAD.MOV.U32 R15, RZ, RZ, R3 ;  /* 0x000000ffff0f7224 */ /* 0x000fc800078e0003 */
[----:B------:R-:W1:Y:S08]  /*7900*/  LDC R25, c[0x0][0x144] ;  /* 0x00005100ff197b82 */ /* 0x000e700000000800 */
[----:B------:R-:W1:Y:S08]  /*7910*/  LDC R18, c[0x0][0x630] ;  /* 0x00018c00ff127b82 */ /* 0x000e700000000800 */
[----:B------:R-:W1:Y:S01]  /*7920*/  LDC.64 R20, c[0x0][0x620] ;  /* 0x00018800ff147b82 */ /* 0x000e620000000a00 */
[----:B--2---:R-:W-:-:S04]  /*7930*/  ISETP.NE.U32.AND P0, PT, R16, RZ, PT ;  /* 0x000000ff1000720c */ /* 0x004fc80003f05070 */
[----:B------:R-:W-:Y:S02]  /*7940*/  ISETP.NE.AND.EX P0, PT, R17, RZ, PT, P0 ;  /* 0x000000ff1100720c */ /* 0x000fe40003f05300 */
[----:B0-----:R-:W-:-:S05]  /*7950*/  I2FP.F32.U32 R7, R22 ;  /* 0x0000001600077245 */ /* 0x001fca0000201000 */
[----:B------:R-:W-:-:S04]  /*7960*/  FMUL R7, R7, UR6 ;  /* 0x0000000607077c20 */ /* 0x000fc80008400000 */
[----:B------:R0:W2:Y:S02]  /*7970*/  F2I.U32.TRUNC.NTZ R23, R7 ;  /* 0x0000000700177305 */ /* 0x0000a4000020f000 */
[----:B----4-:R-:W-:Y:S05]  /*7980*/  @!P0 BRA `(.L_x_169) ;  /* 0x0000000000288947 */ /* 0x010fea0003800000 */
[----:B0-----:R-:W0:Y:S02]  /*7990*/  LDC R7, c[0x0][0x634] ;  /* 0x00018d00ff077b82 */ /* 0x001e240000000800 */
        /* <DEDUP_REMOVED lines=9> */
.L_x_169:
[-CC-:B-1----:R-:W-:Y:S01]  /*7a30*/  SHF.R.U64 R19, R14, R18.reuse, R15.reuse ;  /* 0x000000120e137219 */ /* 0x182fe2000000120f */
[----:B------:R-:W1:Y:S01]  /*7a40*/  LDC.64 R30, c[0x0][0x640] ;  /* 0x00019000ff1e7b82 */ /* 0x000e620000000a00 */
[----:B0-----:R-:W-:Y:S01]  /*7a50*/  SHF.R.U32.HI R7, RZ, R18, R15 ;  /* 0x00000012ff077219 */ /* 0x001fe2000001160f */
[----:B--2---:R-:W-:Y:S01]  /*7a60*/  IMAD.MOV R23, RZ, RZ, -R23 ;  /* 0x000000ffff177224 */ /* 0x004fe200078e0a17 */
[----:B------:R-:W-:Y:S01]  /*7a70*/  IADD3 R13, P0, RZ, -R19, RZ ;  /* 0x80000013ff0d7210 */ /* 0x000fe20007f1e0ff */
[----:B------:R-:W-:Y:S02]  /*7a80*/  ULDC UR6, c[0x0][0x154] ;  /* 0x0000550000067ab9 */ /* 0x000fe40000000800 */
[----:B------:R-:W-:Y:S02]  /*7a90*/  IMAD R25, R25, R23, R22 ;  /* 0x0000001719197224 */ /* 0x000fe400078e0216 */
[----:B------:R-:W0:Y:S01]  /*7aa0*/  LDC R14, c[0x0][0x618] ;  /* 0x00018600ff0e7b82 */ /* 0x000e220000000800 */
[----:B------:R-:W-:-:S02]  /*7ab0*/  IMAD.X R7, RZ, RZ, ~R7, P0 ;  /* 0x000000ffff077224 */ /* 0x000fc400000e0e07 */
[----:B------:R-:W-:-:S04]  /*7ac0*/  IMAD.WIDE.U32 R10, R13, R20, R2 ;  /* 0x000000140d0a7225 */ /* 0x000fc800078e0002 */
[----:B------:R-:W-:Y:S01]  /*7ad0*/  IMAD R12, R7, R20, RZ ;  /* 0x00000014070c7224 */ /* 0x000fe200078e02ff */
[----:B---3--:R-:W2:Y:S03]  /*7ae0*/  LDC R26, c[0x0][0x608] ;  /* 0x00018200ff1a7b82 */ /* 0x008ea60000000800 */
[----:B------:R-:W-:Y:S02]  /*7af0*/  IMAD R7, R13, R21, R12 ;  /* 0x000000150d077224 */ /* 0x000fe400078e020c */
[----:B------:R-:W-:Y:S02]  /*7b00*/  IMAD.MOV.U32 R13, RZ, RZ, 0x1 ;  /* 0x00000001ff0d7424 */ /* 0x000fe400078e00ff */
[----:B------:R-:W-:Y:S01]  /*7b10*/  IMAD.IADD R7, R11, 0x1, R7 ;  /* 0x000000010b077824 */ /* 0x000fe200078e0207 */
[----:B------:R-:W3:Y:S01]  /*7b20*/  LDC R28, c[0x0][0x658] ;  /* 0x00019600ff1c7b82 */ /* 0x000ee20000000800 */
[----:B------:R-:W-:-:S02]  /*7b30*/  I2FP.F32.U32 R11, R24 ;  /* 0x00000018000b7245 */ /* 0x000fc40000201000 */
[----:B-1----:R-:W-:-:S03]  /*7b40*/  ISETP.NE.U32.AND P0, PT, R30, RZ, PT ;  /* 0x000000ff1e00720c */ /* 0x002fc60003f05070 */
[----:B------:R-:W-:Y:S01]  /*7b50*/  FMUL R12, R11, UR6 ;  /* 0x000000060b0c7c20 */ /* 0x000fe20008400000 */
[----:B------:R-:W-:Y:S01]  /*7b60*/  ISETP.NE.AND.EX P0, PT, R31, RZ, PT, P0 ;  /* 0x000000ff1f00720c */ /* 0x000fe20003f05300 */
[----:B------:R-:W1:Y:S01]  /*7b70*/  LDC R23, c[0x0][0x148] ;  /* 0x00005200ff177b82 */ /* 0x000e620000000800 */
[-CC-:B0-----:R-:W-:Y:S01]  /*7b80*/  SHF.R.U64 R18, R10, R14.reuse, R7.reuse ;  /* 0x0000000e0a127219 */ /* 0x181fe20000001207 */
[----:B------:R0:W4:Y:S01]  /*7b90*/  F2I.U32.TRUNC.NTZ R20, R12 ;  /* 0x0000000c00147305 */ /* 0x000122000020f000 */
[----:B------:R-:W-:Y:S01]  /*7ba0*/  SHF.R.U32.HI R7, RZ, R14, R7 ;  /* 0x0000000eff077219 */ /* 0x000fe20000011607 */
[----:B------:R-:W-:-:S04]  /*7bb0*/  IMAD.MOV.U32 R11, RZ, RZ, -0x1 ;  /* 0xffffffffff0b7424 */ /* 0x000fc800078e00ff */
[----:B------:R-:W0:Y:S01]  /*7bc0*/  LDC R22, c[0x0][0x600] ;  /* 0x00018000ff167b82 */ /* 0x000e220000000800 */
[-CC-:B--2---:R-:W-:Y:S02]  /*7bd0*/  SHF.R.U64 R16, R18, R26.reuse, R7.reuse ;  /* 0x0000001a12107219 */ /* 0x184fe40000001207 */
[----:B------:R-:W-:-:S05]  /*7be0*/  SHF.R.U32.HI R7, RZ, R26, R7 ;  /* 0x0000001aff077219 */ /* 0x000fca0000011607 */
[----:B------:R-:W2:Y:S01]  /*7bf0*/  LDC R29, c[0x0][0x648] ;  /* 0x00019200ff1d7b82 */ /* 0x000ea20000000800 */
[-C--:B---3--:R-:W-:Y:S02]  /*7c00*/  SHF.L.U32 R10, R11, R28.reuse, RZ ;  /* 0x0000001c0b0a7219 */ /* 0x088fe400000006ff */
[--C-:B------:R-:W-:Y:S02]  /*7c10*/  SHF.R.U64 R21, R16, R28, R7.reuse ;  /* 0x0000001c10157219 */ /* 0x100fe40000001207 */
[----:B------:R-:W-:Y:S02]  /*7c20*/  LOP3.LUT R27, RZ, R10, RZ, 0x33, !PT ;  /* 0x0000000aff1b7212 */ /* 0x000fe400078e33ff */
[-C--:B------:R-:W-:Y:S01]  /*7c30*/  SHF.R.U32.HI R11, RZ, R28.reuse, R7 ;  /* 0x0000001cff0b7219 */ /* 0x080fe20000011607 */
[----:B------:R-:W3:Y:S01]  /*7c40*/  LDC R32, c[0x0][0x638] ;  /* 0x00018e00ff207b82 */ /* 0x000ee20000000800 */
[----:B------:R-:W-:Y:S01]  /*7c50*/  SHF.L.U32 R26, R13, R28, RZ ;  /* 0x0000001c0d1a7219 */ /* 0x000fe200000006ff */
[----:B------:R-:W-:-:S06]  /*7c60*/  IMAD.MOV.U32 R10, RZ, RZ, R21 ;  /* 0x000000ffff0a7224 */ /* 0x000fcc00078e0015 */
[----:B------:R-:W0:Y:S01]  /*7c70*/  LDC R33, c[0x0][0x610] ;  /* 0x00018400ff217b82 */ /* 0x000e220000000800 */
[----:B----4-:R-:W-:Y:S05]  /*7c80*/  @!P0 BRA `(.L_x_170) ;  /* 0x0000000000288947 */ /* 0x010fea0003800000 */
[----:B------:R-:W4:Y:S02]  /*7c90*/  LDC R10, c[0x0][0x64c] ;  /* 0x00019300ff0a7b82 */ /* 0x000f240000000800 */
[----:B----4-:R-:W-:-:S05]  /*7ca0*/  IADD3 R7, P0, R21, R10, RZ ;  /* 0x0000000a15077210 */ /* 0x010fca0007f1e0ff */
[----:B------:R-:W-:-:S04]  /*7cb0*/  IMAD.X R17, RZ, RZ, R11, P0 ;  /* 0x000000ffff117224 */ /* 0x000fc800000e060b */
[----:B------:R-:W-:-:S04]  /*7cc0*/  IMAD.WIDE.U32 R10, R17, R30, RZ ;  /* 0x0000001e110a7225 */ /* 0x000fc800078e00ff */
[----:B0-----:R-:W-:-:S04]  /*7cd0*/  IMAD.WIDE.U32 R12, P0, R7, R31, R10 ;  /* 0x0000001f070c7225 */ /* 0x001fc8000780000a */
[----:B------:R-:W-:-:S04]  /*7ce0*/  IMAD.WIDE.U32 R10, R7, R30, RZ ;  /* 0x0000001e070a7225 */ /* 0x000fc800078e00ff */
[----:B------:R-:W-:Y:S01]  /*7cf0*/  IMAD.X R15, RZ, RZ, RZ, P0 ;  /* 0x000000ffff0f7224 */ /* 0x000fe200000e06ff */
[----:B------:R-:W-:Y:S01]  /*7d00*/  IADD3 RZ, P0, R11, R12, RZ ;  /* 0x0000000c0bff7210 */ /* 0x000fe20007f1e0ff */
[----:B------:R-:W-:-:S04]  /*7d10*/  IMAD.MOV.U32 R14, RZ, RZ, R13 ;  /* 0x000000ffff0e7224 */ /* 0x000fc800078e000d */
[----:B------:R-:W-:-:S08]  /*7d20*/  IMAD.WIDE.U32.X R10, R17, R31, R14, P0 ;  /* 0x0000001f110a7225 */ /* 0x000fd000000e040e */
.L_x_170:
[----:B--2---:R-:W-:Y:S01]  /*7d30*/  SHF.R.U64 R7, R10, R29, R11 ;  /* 0x0000001d0a077219 */ /* 0x004fe2000000120b */
[----:B0-----:R-:W-:Y:S01]  /*7d40*/  VIADD R11, R22, 0xffffffff ;  /* 0xffffffff160b7836 */ /* 0x001fe20000000000 */
[----:B------:R-:W-:Y:S01]  /*7d50*/  LOP3.LUT R28, R16, R27, RZ, 0xc0, !PT ;  /* 0x0000001b101c7212 */ /* 0x000fe200078ec0ff */
[----:B------:R-:W-:Y:S02]  /*7d60*/  IMAD.MOV R20, RZ, RZ, -R20 ;  /* 0x000000ffff147224 */ /* 0x000fe400078e0a14 */
[----:B------:R-:W-:Y:S01]  /*7d70*/  IMAD.MOV R10, RZ, RZ, -R7 ;  /* 0x000000ffff0a7224 */ /* 0x000fe200078e0a07 */
[----:B------:R-:W-:Y:S01]  /*7d80*/  LOP3.LUT R18, R18, R11, RZ, 0xc0, !PT ;  /* 0x0000000b12127212 */ /* 0x000fe200078ec0ff */
[----:B------:R-:W-:Y:S02]  /*7d90*/  IMAD R28, R26, R7, R28 ;  /* 0x000000071a1c7224 */ /* 0x000fe400078e021c */
[----:B-1----:R-:W-:Y:S02]  /*7da0*/  @P2 IMAD R25, R23, R20, R24 ;  /* 0x0000001417192224 */ /* 0x002fe400078e0218 */
[----:B---3--:R-:W-:-:S02]  /*7db0*/  IMAD R7, R10, R32, R21 ;  /* 0x000000200a077224 */ /* 0x008fc400078e0215 */
[----:B------:R-:W-:Y:S02]  /*7dc0*/  IMAD R28, R28, R33, R25 ;  /* 0x000000211c1c7224 */ /* 0x000fe400078e0219 */
[----:B------:R-:W-:Y:S02]  /*7dd0*/  IMAD R7, R7, R22, R18 ;  /* 0x0000001607077224 */ /* 0x000fe400078e0212 */
[----:B------:R-:W-:-:S03]  /*7de0*/  IMAD.MOV.U32 R10, RZ, RZ, 0x1 ;  /* 0x00000001ff0a7424 */ /* 0x000fc600078e00ff */
[----:B------:R-:W-:Y:S02]  /*7df0*/  SEL R11, R7, R28, !P2 ;  /* 0x0000001c070b7207 */ /* 0x000fe40005000000 */
[----:B------:R-:W-:Y:S01]  /*7e00*/  SEL R28, R28, R7, !P2 ;  /* 0x000000071c1c7207 */ /* 0x000fe20005000000 */
[----:B------:R-:W-:-:S07]  /*7e10*/  IMAD.MOV.U32 R7, RZ, RZ, R19 ;  /* 0x000000ffff077224 */ /* 0x000fce00078e0013 */
.L_x_168:
[----:B------:R-:W-:Y:S01]  /*7e20*/  LOP3.LUT P0, RZ, R10, 0xff, RZ, 0xc0, !PT ;  /* 0x000000ff0aff7812 */ /* 0x000fe2000780c0ff */
[----:B------:R-:W-:-:S12]  /*7e30*/  IMAD.MOV.U32 R10, RZ, RZ, R28 ;  /* 0x000000ffff0a7224 */ /* 0x000fd800078e001c */
[----:B------:R-:W-:Y:S05]  /*7e40*/  @P0 BRA `(.L_x_171) ;  /* 0xffffff9000e80947 */ /* 0x000fea000383ffff */
[----:B------:R-:W-:Y:S05]  /*7e50*/  EXIT ;  /* 0x000000000000794d */ /* 0x000fea0003800000 */
.L_x_7:
[----:B0-----:R-:W-:Y:S01]  /*7e60*/  ULDC.64 UR4, c[0x0][0x650] ;  /* 0x0001940000047ab9 */ /* 0x001fe20000000a00 */
        /* <DEDUP_REMOVED lines=25> */
.L_x_173:
[----:B------:R-:W0:Y:S01]  /*8000*/  LDC.64 R28, c[0x0][0x640] ;  /* 0x00019000ff1c7b82 */ /* 0x000e220000000a00 */
[-CC-:B------:R-:W-:Y:S01]  /*8010*/  SHF.R.U64 R21, R16, R6.reuse, R17.reuse ;  /* 0x0000000610157219 */ /* 0x180fe20000001211 */
[----:B------:R-:W-:Y:S01]  /*8020*/  IMAD.MOV.U32 R31, RZ, RZ, 0x1 ;  /* 0x00000001ff1f7424 */ /* 0x000fe200078e00ff */
[----:B------:R-:W-:Y:S02]  /*8030*/  SHF.R.U32.HI R5, RZ, R6, R17 ;  /* 0x00000006ff057219 */ /* 0x000fe40000011611 */
        /* <DEDUP_REMOVED lines=9> */
[----:B0-----:R-:W-:Y:S01]  /*80d0*/  ISETP.NE.U32.AND P0, PT, R28, RZ, PT ;  /* 0x000000ff1c00720c */ /* 0x001fe20003f05070 */
[----:B------:R-:W-:-:S03]  /*80e0*/  IMAD.MOV.U32 R11, RZ, RZ, -0x1 ;  /* 0xffffffffff0b7424 */ /* 0x000fc600078e00ff */
[----:B------:R-:W-:Y:S02]  /*80f0*/  ISETP.NE.AND.EX P0, PT, R29, RZ, PT, P0 ;  /* 0x000000ff1d00720c */ /* 0x000fe40003f05300 */
[----:B------:R-:W0:Y:S01]  /*8100*/  LDC R24, c[0x0][0x600] ;  /* 0x00018000ff187b82 */ /* 0x000e220000000800 */
[-CC-:B-1----:R-:W-:Y:S02]  /*8110*/  SHF.R.U64 R18, R10, R14.reuse, R5.reuse ;  /* 0x0000000e0a127219 */ /* 0x182fe40000001205 */
[----:B------:R-:W-:-:S05]  /*8120*/  SHF.R.U32.HI R5, RZ, R14, R5 ;  /* 0x0000000eff057219 */ /* 0x000fca0000011605 */
        /* <DEDUP_REMOVED lines=21> */
.L_x_174:
[----:B-1----:R-:W-:Y:S01]  /*8280*/  SHF.R.U64 R6, R10, R25, R11 ;  /* 0x000000190a067219 */ /* 0x002fe2000000120b */
[----:B0-----:R-:W-:Y:S01]  /*8290*/  VIADD R11, R24, 0xffffffff ;  /* 0xffffffff180b7836 */ /* 0x001fe20000000000 */
[----:B------:R-:W-:Y:S01]  /*82a0*/  SHF.L.U32 R9, R31, R26, RZ ;  /* 0x0000001a1f097219 */ /* 0x000fe200000006ff */
[----:B------:R-:W-:Y:S01]  /*82b0*/  @P2 IMAD R12, R13, R20, R8 ;  /* 0x000000140d0c2224 */ /* 0x000fe200078e0208 */
[----:B------:R-:W-:Y:S01]  /*82c0*/  LOP3.LUT R5, R22, R33, RZ, 0xc0, !PT ;  /* 0x0000002116057212 */ /* 0x000fe200078ec0ff */
[----:B------:R-:W-:Y:S01]  /*82d0*/  IMAD.MOV R10, RZ, RZ, -R6 ;  /* 0x000000ffff0a7224 */ /* 0x000fe200078e0a06 */
[----:B------:R-:W-:Y:S01]  /*82e0*/  LOP3.LUT R18, R18, R11, RZ, 0xc0, !PT ;  /* 0x0000000b12127212 */ /* 0x000fe200078ec0ff */
[----:B------:R-:W-:Y:S02]  /*82f0*/  IMAD.MOV.U32 R8, RZ, RZ, 0x1 ;  /* 0x00000001ff087424 */ /* 0x000fe400078e00ff */
[----:B------:R-:W-:Y:S02]  /*8300*/  IMAD R9, R9, R6, R5 ;  /* 0x0000000609097224 */ /* 0x000fe400078e0205 */
[----:B--2---:R-:W-:-:S02]  /*8310*/  IMAD R5, R10, R27, R23 ;  /* 0x0000001b0a057224 */ /* 0x004fc400078e0217 */
[----:B---3--:R-:W-:Y:S02]  /*8320*/  IMAD R6, R9, R30, R12 ;  /* 0x0000001e09067224 */ /* 0x008fe400078e020c */
[----:B------:R-:W-:Y:S01]  /*8330*/  IMAD R9, R5, R24, R18 ;  /* 0x0000001805097224 */ /* 0x000fe200078e0212 */
[----:B------:R-:W-:Y:S01]  /*8340*/  PRMT R5, R8, 0x7610, R5 ;  /* 0x0000761008057816 */ /* 0x000fe20000000005 */
[----:B------:R-:W-:-:S03]  /*8350*/  IMAD.MOV.U32 R16, RZ, RZ, R21 ;  /* 0x000000ffff107224 */ /* 0x000fc600078e0015 */
[----:B------:R-:W-:Y:S02]  /*8360*/  SEL R17, R9, R6, !P2 ;  /* 0x0000000609117207 */ /* 0x000fe40005000000 */
[----:B------:R-:W-:-:S07]  /*8370*/  SEL R6, R6, R9, !P2 ;  /* 0x0000000906067207 */ /* 0x000fce0005000000 */
.L_x_172:
[----:B------:R-:W-:-:S08]  /*8380*/  NOP ;  /* 0x0000000000007918 */ /* 0x000fd00000000000 */
[----:B------:R-:W0:-:S00]  /*8390*/  USETMAXREG.DEALLOC.CTAPOOL 0x28 ;  /* 0x00000028000079c8 */ /* 0x000e0000080e0500 */
[----:B0-----:R-:W-:-:S13]  /*83a0*/  ISETP.NE.AND P0, PT, R7, RZ, PT ;  /* 0x000000ff0700720c */ /* 0x001fda0003f05270 */
[----:B------:R-:W-:Y:S05]  /*83b0*/  @P0 EXIT ;  /* 0x000000000000094d */ /* 0x000fea0003800000 */
[----:B------:R-:W-:Y:S01]  /*83c0*/  LOP3.LUT P0, RZ, R5, 0xff, RZ, 0xc0, !PT ;  /* 0x000000ff05ff7812 */ /* 0x000fe2000780c0ff */
[----:B------:R-:W-:Y:S02]  /*83d0*/  IMAD.MOV.U32 R11, RZ, RZ, 0x1 ;  /* 0x00000001ff0b7424 */ /* 0x000fe400078e00ff */
[----:B------:R-:W-:-:S10]  /*83e0*/  IMAD.MOV.U32 R15, RZ, RZ, RZ ;  /* 0x000000ffff0f7224 */ /* 0x000fd400078e00ff */
[----:B------:R-:W-:Y:S05]  /*83f0*/  @!P0 BRA `(.L_x_175) ;  /* 0x0000000c00308947 */ /* 0x000fea0003800000 */
[----:B------:R-:W0:Y:S01]  /*8400*/  LDC R5, c[0x0][0x28c] ;  /* 0x0000a300ff057b82 */ /* 0x000e220000000800 */
[----:B------:R-:W-:Y:S01]  /*8410*/  ULDC UR6, c[0x0][0x658] ;  /* 0x0001960000067ab9 */ /* 0x000fe20000000800 */
[----:B------:R-:W-:Y:S01]  /*8420*/  UMOV UR9, 0xffffffff ;  /* 0xffffffff00097882 */ /* 0x000fe20000000000 */
[----:B------:R-:W-:Y:S01]  /*8430*/  ULDC UR8, c[0x0][0xc] ;  /* 0x0000030000087ab9 */ /* 0x000fe20000000800 */
[----:B------:R-:W-:Y:S01]  /*8440*/  USHF.L.U32 UR11, UR9, UR6, URZ ;  /* 0x00000006090b7299 */ /* 0x000fe2000800063f */
[----:B------:R-:W-:Y:S01]  /*8450*/  BSSY B0, `(.L_x_175) ;  /* 0x00000c6000007945 */ /* 0x000fe20003800000 */
[----:B------:R-:W-:Y:S01]  /*8460*/  UMOV UR10, 0x1 ;  /* 0x00000001000a7882 */ /* 0x000fe20000000000 */
[----:B------:R-:W-:Y:S01]  /*8470*/  ULDC UR9, c[0x0][0x10] ;  /* 0x0000040000097ab9 */ /* 0x000fe20000000800 */
[----:B------:R-:W1:Y:S01]  /*8480*/  S2UR UR4, SR_CgaCtaId ;  /* 0x00000000000479c3 */ /* 0x000e620000008800 */
[----:B------:R-:W-:Y:S01]  /*8490*/  UIMAD.WIDE.U32 UR8, UR8, UR9, URZ ;  /* 0x00000009080872a5 */ /* 0x000fe2000f8e003f */
[----:B------:R-:W-:Y:S01]  /*84a0*/  IMAD.MOV.U32 R13, RZ, RZ, 0x1 ;  /* 0x00000001ff0d7424 */ /* 0x000fe200078e00ff */
[----:B------:R-:W-:Y:S01]  /*84b0*/  USHF.L.U32 UR6, UR10, UR6, URZ ;  /* 0x000000060a067299 */ /* 0x000fe2000800063f */
[----:B------:R-:W-:Y:S01]  /*84c0*/  LOP3.LUT R14, R4, 0x2, RZ, 0xfc, !PT ;  /* 0x00000002040e7812 */ /* 0x000fe200078efcff */
[----:B------:R-:W-:Y:S01]  /*84d0*/  IMAD.MOV.U32 R11, RZ, RZ, 0x1 ;  /* 0x00000001ff0b7424 */ /* 0x000fe200078e00ff */
[----:B------:R-:W-:Y:S01]  /*84e0*/  ULDC UR10, c[0x0][0x14] ;  /* 0x00000500000a7ab9 */ /* 0x000fe20000000800 */
[----:B------:R-:W-:Y:S01]  /*84f0*/  IMAD.MOV.U32 R15, RZ, RZ, RZ ;  /* 0x000000ffff0f7224 */ /* 0x000fe200078e00ff */
[----:B------:R-:W-:-:S02]  /*8500*/  UIMAD.WIDE.U32 UR22, UR8, UR10, URZ ;  /* 0x0000000a081672a5 */ /* 0x000fc4000f8e003f */
[----:B------:R-:W-:Y:S01]  /*8510*/  UIMAD UR13, UR9, UR10, URZ ;  /* 0x0000000a090d72a4 */ /* 0x000fe2000f8e023f */
[----:B------:R-:W-:Y:S01]  /*8520*/  ULDC UR5, c[0x0][0x600] ;  /* 0x0001800000057ab9 */ /* 0x000fe20000000800 */
[----:B------:R-:W-:Y:S02]  /*8530*/  ULOP3.LUT UR19, URZ, UR11, URZ, 0x33, !UPT ;  /* 0x0000000b3f137292 */ /* 0x000fe4000f8e333f */
[----:B------:R-:W-:Y:S01]  /*8540*/  UIADD3 UR5, UR5, -0x1, URZ ;  /* 0xffffffff05057890 */ /* 0x000fe2000fffe03f */
[----:B0-----:R-:W-:Y:S01]  /*8550*/  VIADD R5, R5, 0x3f ;  /* 0x0000003f05057836 */ /* 0x001fe20000000000 */
[----:B------:R-:W-:Y:S01]  /*8560*/  UIADD3 UR13, UR23, UR13, URZ ;  /* 0x0000000d170d7290 */ /* 0x000fe2000fffe03f */
[----:B------:R-:W-:-:S03]  /*8570*/  ULDC.64 UR24, c[0x0][0x198] ;  /* 0x0000660000187ab9 */ /* 0x000fc60000000a00 */
[----:B------:R-:W-:Y:S01]  /*8580*/  SHF.R.S32.HI R8, RZ, 0x1f, R5 ;  /* 0x0000001fff087819 */ /* 0x000fe20000011405 */
[----:B-1----:R-:W-:-:S03]  /*8590*/  USHF.L.U32 UR7, UR4, 0x6, URZ ;  /* 0x0000000604077899 */ /* 0x002fc6000800063f */
[----:B------:R-:W-:Y:S01]  /*85a0*/  LEA.HI R8, R8, R5, RZ, 0x6 ;  /* 0x0000000508087211 */ /* 0x000fe200078f30ff */
[----:B------:R-:W-:Y:S02]  /*85b0*/  USHF.L.U32 UR4, UR4, 0xc, URZ ;  /* 0x0000000c04047899 */ /* 0x000fe4000800063f */
[----:B------:R-:W-:Y:S01]  /*85c0*/  ULOP3.LUT UR7, UR7, 0x40, URZ, 0xc0, !UPT ;  /* 0x0000004007077892 */ /* 0x000fe2000f8ec03f */
[----:B------:R-:W-:-:S05]  /*85d0*/  SHF.R.S32.HI R10, RZ, 0x6, R8 ;  /* 0x00000006ff0a7819 */ /* 0x000fca0000011408 */
[----:B------:R-:W-:-:S07]  /*85e0*/  VIADD R5, R10, 0x1 ;  /* 0x000000010a057836 */ /* 0x000fce0000000000 */
.L_x_186:
[----:B------:R-:W-:-:S03]  /*85f0*/  UMOV UR8, 0xffffffff ;  /* 0xffffffff00087882 */ /* 0x000fc60000000000 */
[----:B------:R-:W-:Y:S05]  /*8600*/  BRA.DIV UR8, `(.L_x_176) ;  /* 0x0000000e08c07947 */ /* 0x000fea000b800000 */
[----:B------:R-:W-:-:S13]  /*8610*/  ELECT P0, URZ, PT ;  /* 0x00000000003f782f */ /* 0x000fda0003800000 */
.L_x_198:
[----:B------:R-:W0:Y:S01]  /*8620*/  LDC R7, c[0x0][0x28c] ;  /* 0x0000a300ff077b82 */ /* 0x000e220000000800 */
[----:B------:R-:W-:Y:S01]  /*8630*/  BSSY B1, `(.L_x_177) ;  /* 0x0000037000017945 */ /* 0x000fe20003800000 */
[----:B0-----:R-:W-:-:S13]  /*8640*/  ISETP.LT.OR P0, PT, R7, 0x1, !P0 ;  /* 0x000000010700780c */ /* 0x001fda0004701670 */
[----:B------:R-:W-:Y:S05]  /*8650*/  @P0 BRA `(.L_x_178) ;  /* 0x0000000000d00947 */ /* 0x000fea0003800000 */
[----:B------:R-:W-:Y:S01]  /*8660*/  IMAD.SHL.U32 R18, R6, 0x80, RZ ;  /* 0x0000008006127824 */ /* 0x000fe200078e00ff */
[----:B------:R-:W-:Y:S01]  /*8670*/  LEA R17, R17, UR7, 0x7 ;  /* 0x0000000711117c11 */ /* 0x000fe2000f8e38ff */
[----:B------:R-:W-:Y:S02]  /*8680*/  IMAD.MOV.U32 R21, RZ, RZ, RZ ;  /* 0x000000ffff157224 */ /* 0x000fe400078e00ff */
[----:B------:R-:W-:Y:S02]  /*8690*/  IMAD.MOV.U32 R6, RZ, RZ, R5 ;  /* 0x000000ffff067224 */ /* 0x000fe400078e0005 */
[----:B------:R-:W-:Y:S02]  /*86a0*/  IMAD.MOV.U32 R7, RZ, RZ, R11 ;  /* 0x000000ffff077224 */ /* 0x000fe400078e000b */
[----:B------:R-:W-:-:S07]  /*86b0*/  IMAD.MOV.U32 R8, RZ, RZ, R15 ;  /* 0x000000ffff087224 */ /* 0x000fce00078e000f */
.L_x_181:
[----:B------:R-:W0:Y:S01]  /*86c0*/  S2R R12, SR_CgaCtaId ;  /* 0x00000000000c7919 */ /* 0x000e220000008800 */
[----:B------:R-:W-:Y:S02]  /*86d0*/  MOV R9, 0x400 ;  /* 0x0000040000097802 */ /* 0x000fe40000000f00 */
[----:B------:R-:W-:Y:S02]  /*86e0*/  LOP3.LUT P1, RZ, R0, 0x7f, RZ, 0xc0, !PT ;  /* 0x0000007f00ff7812 */ /* 0x000fe4000782c0ff */
[----:B0-----:R-:W-:Y:S02]  /*86f0*/  LEA R19, R12, R9, 0x18 ;  /* 0x000000090c137211 */ /* 0x001fe400078ec0ff */
[----:B------:R-:W-:-:S09]  /*8700*/  SHF.L.U32 R9, R7, 0x1f, RZ ;  /* 0x0000001f07097819 */ /* 0x000fd200000006ff */
[----:B------:R-:W0:Y:S01]  /*8710*/  @!P1 LDC R12, c[0x0][0x500] ;  /* 0x00014000ff0c9b82 */ /* 0x000e220000000800 */
[----:B------:R-:W-:-:S04]  /*8720*/  IMAD R20, R8, 0x8, R19 ;  /* 0x0000000808147824 */ /* 0x000fc800078e0213 */
[----:B------:R-:W1:Y:S02]  /*8730*/  SYNCS.PHASECHK.TRANS64.TRYWAIT P0, [R20+URZ+0x28], R9 ;  /* 0x00002809140075a7 */ /* 0x000e64000800017f */
[----:B-1----:R-:W-:Y:S05]  /*8740*/  @!P0 BRA `(.L_x_179) ;  /* 0x0000000c00908947 */ /* 0x002fea0003800000 */
.L_x_199:
[----:B-1----:R-:W-:Y:S01]  /*8750*/  PRMT R9, R14, 0x9910, RZ ;  /* 0x000099100e097816 */ /* 0x002fe200000000ff */
[----:B0-----:R0:W-:Y:S03]  /*8760*/  @!P1 SYNCS.ARRIVE.TRANS64 RZ, [R20+URZ], R12 ;  /* 0x0000000c14ff99a7 */ /* 0x0011e6000800003f */
[----:B------:R-:W-:-:S13]  /*8770*/  ISETP.NE.AND P0, PT, R9, 0x2, PT ;  /* 0x000000020900780c */ /* 0x000fda0003f05270 */
[----:B0-----:R-:W-:Y:S05]  /*8780*/  @P0 BRA `(.L_x_180) ;  /* 0x0000000000040947 */ /* 0x001fea0003800000 */
[----:B------:R-:W-:Y:S01]  /*8790*/  BPT.TRAP 0x1 ;  /* 0x000000040000795c */ /* 0x000fe20000300000 */
.L_x_180:
[----:B------:R-:W-:Y:S01]  /*87a0*/  R2UR UR8, R8 ;  /* 0x00000000080872ca */ /* 0x000fe200000e0000 */
[----:B------:R-:W-:Y:S01]  /*87b0*/  VIADD R6, R6, 0xffffffff ;  /* 0xffffffff06067836 */ /* 0x000fe20000000000 */
[----:B------:R-:W-:Y:S01]  /*87c0*/  R2UR UR18, R19 ;  /* 0x00000000131272ca */ /* 0x000fe200000e0000 */
[----:B------:R-:W-:Y:S01]  /*87d0*/  UIADD3 UR14, UP0, UR24, 0xf0, URZ ;  /* 0x000000f0180e7890 */ /* 0x000fe2000ff1e03f */
[----:B------:R-:W-:Y:S01]  /*87e0*/  R2UR UR20, R18 ;  /* 0x00000000121472ca */ /* 0x000fe200000e0000 */
[----:B------:R-:W-:Y:S01]  /*87f0*/  UIADD3 UR26, UP1, UR24, 0x1f0, URZ ;  /* 0x000001f0181a7890 */ /* 0x000fe2000ff3e03f */
[----:B------:R-:W-:Y:S01]  /*8800*/  R2UR UR9, R20 ;  /* 0x00000000140972ca */ /* 0x000fe200000e0000 */
[----:B------:R-:W-:Y:S01]  /*8810*/  UIADD3.X UR15, URZ, UR25, URZ, UP0, !UPT ;  /* 0x000000193f0f7290 */ /* 0x000fe200087fe43f */
[----:B------:R-:W-:Y:S01]  /*8820*/  R2UR UR10, R21 ;  /* 0x00000000150a72ca */ /* 0x000fe200000e0000 */
[----:B------:R-:W-:Y:S01]  /*8830*/  VIADD R8, R8, 0x1 ;  /* 0x0000000108087836 */ /* 0x000fe20000000000 */
[----:B------:R-:W-:Y:S01]  /*8840*/  R2UR UR12, R16 ;  /* 0x00000000100c72ca */ /* 0x000fe200000e0000 */
[----:B------:R-:W-:Y:S01]  /*8850*/  UIADD3.X UR27, URZ, UR25, URZ, UP1, !UPT ;  /* 0x000000193f1b7290 */ /* 0x000fe20008ffe43f */
[----:B------:R-:W-:Y:S01]  /*8860*/  R2UR UR21, R17 ;  /* 0x00000000111572ca */ /* 0x000fe200000e0000 */
[----:B------:R-:W-:Y:S01]  /*8870*/  USHF.L.U32 UR8, UR8, 0xd, URZ ;  /* 0x0000000d08087899 */ /* 0x000fe2000800063f */
[----:B------:R-:W-:Y:S01]  /*8880*/  ISETP.GT.AND P1, PT, R6, 0x1, PT ;  /* 0x000000010600780c */ /* 0x000fe20003f24270 */
[----:B------:R-:W-:Y:S01]  /*8890*/  UMOV UR16, 0x0 ;  /* 0x0000000000107882 */ /* 0x000fe20000000000 */
[----:B------:R-:W-:Y:S01]  /*88a0*/  UMOV UR17, 0x10000000 ;  /* 0x1000000000117882 */ /* 0x000fe20000000000 */
[----:B------:R-:W-:Y:S01]  /*88b0*/  ULOP3.LUT UR11, UR8, 0x1000, UR4, 0xf8, !UPT ;  /* 0x00001000080b7892 */ /* 0x000fe2000f8ef804 */
[C---:B------:R-:W-:Y:S01]  /*88c0*/  ISETP.NE.AND P0, PT, R8.reuse, 0x5, PT ;  /* 0x000000050800780c */ /* 0x040fe20003f05270 */
[----:B------:R-:W-:Y:S01]  /*88d0*/  UIADD3 UR8, UR18, 0x100, UR8 ;  /* 0x0000010012087890 */ /* 0x000fe2000fffe008 */
[----:B------:R-:W-:Y:S01]  /*88e0*/  VIADD R21, R21, 0x40 ;  /* 0x0000004015157836 */ /* 0x000fe20000000000 */
[----:B------:R-:W-:Y:S01]  /*88f0*/  UIADD3 UR18, UR18, 0xa100, UR11 ;  /* 0x0000a10012127890 */ /* 0x000fe2000fffe00b */
[----:B------:R-:W-:Y:S01]  /*8900*/  SEL R12, RZ, 0x1, P0 ;  /* 0x00000001ff0c7807 */ /* 0x000fe20000000000 */
[----:B------:R-:W-:Y:S01]  /*8910*/  UMOV UR28, 0x30000 ;  /* 0x00030000001c7882 */ /* 0x000fe20000000000 */
[----:B------:R-:W-:Y:S01]  /*8920*/  UMOV UR11, UR20 ;  /* 0x00000014000b7c82 */ /* 0x000fe20008000000 */
[----:B------:R-:W-:-:S02]  /*8930*/  SEL R8, R8, RZ, P0 ;  /* 0x000000ff08087207 */ /* 0x000fc40000000000 */
[----:B------:R-:W-:Y:S01]  /*8940*/  LOP3.LUT R7, R7, R12, RZ, 0x3c, !PT ;  /* 0x0000000c07077212 */ /* 0x000fe200078e3cff */
[----:B------:R0:W-:Y:S02]  /*8950*/  UTMALDG.3D [UR8], [UR14], desc[UR16] ;  /* 0x000010080e0075b4 */ /* 0x0001e40008011000 */
[----:B0-----:R-:W-:Y:S01]  /*8960*/  UMOV UR8, UR18 ;  /* 0x0000001200087c82 */ /* 0x001fe20008000000 */
[----:B------:R-:W-:Y:S02]  /*8970*/  UMOV UR11, UR21 ;  /* 0x00000015000b7c82 */ /* 0x000fe40008000000 */
[----:B------:R0:W-:Y:S02]  /*8980*/  UTMALDG.3D.MULTICAST [UR8], [UR26], UR28, desc[UR16] ;  /* 0x000010081a0073b4 */ /* 0x0001e4000801181c */
[----:B0-----:R-:W-:Y:S05]  /*8990*/  @P1 BRA `(.L_x_181) ;  /* 0xfffffffc00481947 */ /* 0x001fea000383ffff */
.L_x_178:
[----:B------:R-:W-:Y:S05]  /*89a0*/  BSYNC B1 ;  /* 0x0000000000017941 */ /* 0x000fea0003800000 */
.L_x_177:
[----:B------:R-:W-:Y:S01]  /*89b0*/  LOP3.LUT P1, RZ, R13, 0xff, RZ, 0xc0, !PT ;  /* 0x000000ff0dff7812 */ /* 0x000fe2000782c0ff */
[C---:B------:R-:W-:Y:S01]  /*89c0*/  IMAD.IADD R15, R10.reuse, 0x1, R15 ;  /* 0x000000010a0f7824 */ /* 0x040fe200078e020f */
[----:B------:R-:W-:Y:S01]  /*89d0*/  ULDC.64 UR8, c[0x0][0x650] ;  /* 0x0001940000087ab9 */ /* 0x000fe20000000a00 */
[C---:B------:R-:W-:Y:S01]  /*89e0*/  ISETP.GE.U32.AND P3, PT, R10.reuse, 0x5, PT ;  /* 0x000000050a00780c */ /* 0x040fe20003f66070 */
[----:B------:R-:W-:Y:S01]  /*89f0*/  BSSY B1, `(.L_x_182) ;  /* 0x0000069000017945 */ /* 0x000fe20003800000 */
[----:B------:R-:W-:Y:S01]  /*8a00*/  IMAD.MOV.U32 R17, RZ, RZ, -0x1 ;  /* 0xffffffffff117424 */ /* 0x000fe200078e00ff */
[----:B------:R-:W-:Y:S01]  /*8a10*/  ISETP.GT.U32.AND P0, PT, R15, 0x4, PT ;  /* 0x000000040f00780c */ /* 0x000fe20003f04070 */
[----:B------:R-:W-:Y:S01]  /*8a20*/  IMAD.MOV.U32 R16, RZ, RZ, -0x1 ;  /* 0xffffffffff107424 */ /* 0x000fe200078e00ff */
[----:B------:R-:W-:Y:S02]  /*8a30*/  PRMT R13, RZ, 0x7610, R13 ;  /* 0x00007610ff0d7816 */ /* 0x000fe4000000000d */
[----:B------:R-:W-:-:S03]  /*8a40*/  ISETP.LT.U32.AND P0, PT, R10, 0x5, P0 ;  /* 0x000000050a00780c */ /* 0x000fc60000701070 */
[----:B------:R-:W0:Y:S01]  /*8a50*/  @P1 S2R R7, SR_CgaCtaId ;  /* 0x0000000000071919 */ /* 0x000e220000008800 */
[----:B------:R-:W-:-:S04]  /*8a60*/  @P1 MOV R6, 0x400 ;  /* 0x0000040000061802 */ /* 0x000fc80000000f00 */
[----:B0-----:R-:W-:Y:S01]  /*8a70*/  @P1 LEA R8, R7, R6, 0x18 ;  /* 0x0000000607081211 */ /* 0x001fe200078ec0ff */
[----:B------:R-:W-:Y:S01]  /*8a80*/  IMAD.WIDE.U32 R6, R15, -0x33333333, RZ ;  /* 0xcccccccd0f067825 */ /* 0x000fe200078e00ff */
[----:B------:R-:W-:Y:S02]  /*8a90*/  SEL R6, RZ, 0x1, !P0 ;  /* 0x00000001ff067807 */ /* 0x000fe40004000000 */
[----:B------:R0:W-:Y:S01]  /*8aa0*/  @P1 SYNCS.ARRIVE.TRANS64.A1T0 RZ, [R8+URZ+0x68], RZ ;  /* 0x000068ff08ff19a7 */ /* 0x0001e2000810003f */
[----:B------:R-:W-:Y:S02]  /*8ab0*/  IADD3 R2, P1, R2, UR22, RZ ;  /* 0x0000001602027c10 */ /* 0x000fe4000ff3e0ff */
[----:B------:R-:W-:Y:S01]  /*8ac0*/  LOP3.LUT R11, R11, R6, RZ, 0x3c, !PT ;  /* 0x000000060b0b7212 */ /* 0x000fe200078e3cff */
[----:B------:R-:W-:Y:S01]  /*8ad0*/  IMAD.MOV.U32 R6, RZ, RZ, -0x1 ;  /* 0xffffffffff067424 */ /* 0x000fe200078e00ff */
[----:B------:R-:W-:Y:S02]  /*8ae0*/  IADD3.X R3, R3, UR13, RZ, P1, !PT ;  /* 0x0000000d03037c10 */ /* 0x000fe40008ffe4ff */
[----:B------:R-:W-:-:S02]  /*8af0*/  ISETP.GE.U32.AND P0, PT, R2, UR8, PT ;  /* 0x0000000802007c0c */ /* 0x000fc4000bf06070 */
[----:B0-----:R-:W-:Y:S02]  /*8b00*/  SHF.R.U32.HI R8, RZ, 0x2, R7 ;  /* 0x00000002ff087819 */ /* 0x001fe40000011607 */
[----:B------:R-:W-:Y:S02]  /*8b10*/  ISETP.GE.U32.AND.EX P0, PT, R3, UR9, PT, P0 ;  /* 0x0000000903007c0c */ /* 0x000fe4000bf06100 */
[----:B------:R-:W-:Y:S01]  /*8b20*/  @P3 LOP3.LUT R11, R11, 0x1, R8, 0x78, !PT ;  /* 0x000000010b0b3812 */ /* 0x000fe200078e7808 */
[----:B------:R-:W-:Y:S01]  /*8b30*/  IMAD R15, R8, -0x5, R15 ;  /* 0xfffffffb080f7824 */ /* 0x000fe200078e020f */
[----:B------:R-:W-:-:S09]  /*8b40*/  PRMT R7, RZ, 0x7610, R7 ;  /* 0x00007610ff077816 */ /* 0x000fd20000000007 */
[----:B------:R-:W-:Y:S05]  /*8b50*/  @P0 BRA `(.L_x_183) ;  /* 0x0000000400480947 */ /* 0x000fea0003800000 */
[----:B------:R-:W0:Y:S01]  /*8b60*/  S2R R17, SR_CTAID.X ;  /* 0x0000000000117919 */ /* 0x000e220000002500 */
[----:B------:R-:W-:Y:S01]  /*8b70*/  ULDC.64 UR8, c[0x0][0x628] ;  /* 0x00018a0000087ab9 */ /* 0x000fe20000000a00 */
[----:B------:R-:W1:Y:S01]  /*8b80*/  LDC R18, c[0x0][0x144] ;  /* 0x00005100ff127b82 */ /* 0x000e620000000800 */
[----:B------:R-:W-:Y:S01]  /*8b90*/  ISETP.NE.U32.AND P0, PT, RZ, UR8, PT ;  /* 0x00000008ff007c0c */ /* 0x000fe2000bf05070 */
[----:B------:R-:W2:Y:S01]  /*8ba0*/  S2R R12, SR_CTAID.Y ;  /* 0x00000000000c7919 */ /* 0x000ea20000002600 */
[----:B------:R-:W-:Y:S01]  /*8bb0*/  ULDC UR10, c[0x0][0x150] ;  /* 0x00005400000a7ab9 */ /* 0x000fe20000000800 */
[----:B------:R-:W-:Y:S01]  /*8bc0*/  ULDC UR11, c[0x0][0x630] ;  /* 0x00018c00000b7ab9 */ /* 0x000fe20000000800 */
[----:B------:R-:W-:Y:S01]  /*8bd0*/  ISETP.NE.AND.EX P0, PT, RZ, UR9, PT, P0 ;  /* 0x00000009ff007c0c */ /* 0x000fe2000bf05300 */
[----:B------:R-:W-:Y:S01]  /*8be0*/  IMAD.MOV.U32 R6, RZ, RZ, R2 ;  /* 0x000000ffff067224 */ /* 0x000fe200078e0002 */
[----:B0-----:R-:W-:-:S05]  /*8bf0*/  I2FP.F32.U32 R7, R17 ;  /* 0x0000001100077245 */ /* 0x001fca0000201000 */
[----:B------:R-:W-:Y:S01]  /*8c00*/  FMUL R20, R7, UR10 ;  /* 0x0000000a07147c20 */ /* 0x000fe20008400000 */
[----:B------:R-:W-:-:S05]  /*8c10*/  IMAD.MOV.U32 R7, RZ, RZ, R3 ;  /* 0x000000ffff077224 */ /* 0x000fca00078e0003 */
[----:B--2---:R-:W-:Y:S05]  /*8c20*/  @!P0 BRA `(.L_x_184) ;  /* 0x0000000000288947 */ /* 0x004fea0003800000 */
[----:B------:R-:W-:Y:S02]  /*8c30*/  ULDC UR10, c[0x0][0x634] ;  /* 0x00018d00000a7ab9 */ /* 0x000fe40000000800 */
[----:B------:R-:W-:-:S05]  /*8c40*/  IADD3 R7, P0, R2, UR10, RZ ;  /* 0x0000000a02077c10 */ /* 0x000fca000ff1e0ff */
[----:B------:R-:W-:-:S04]  /*8c50*/  IMAD.X R19, RZ, RZ, R3, P0 ;  /* 0x000000ffff137224 */ /* 0x000fc800000e0603 */
[----:B------:R-:W-:-:S04]  /*8c60*/  IMAD.WIDE.U32 R8, R19, UR8, RZ ;  /* 0x0000000813087c25 */ /* 0x000fc8000f8e00ff */
[----:B------:R-:W-:-:S04]  /*8c70*/  IMAD.WIDE.U32 R8, P0, R7, UR9, R8 ;  /* 0x0000000907087c25 */ /* 0x000fc8000f800008 */
[----:B------:R-:W-:-:S04]  /*8c80*/  IMAD.WIDE.U32 R6, R7, UR8, RZ ;  /* 0x0000000807067c25 */ /* 0x000fc8000f8e00ff */
[----:B------:R-:W-:Y:S01]  /*8c90*/  IMAD.MOV.U32 R6, RZ, RZ, R9 ;  /* 0x000000ffff067224 */ /* 0x000fe200078e0009 */
[----:B------:R-:W-:Y:S01]  /*8ca0*/  IADD3 RZ, P1, R7, R8, RZ ;  /* 0x0000000807ff7210 */ /* 0x000fe20007f3e0ff */
[----:B------:R-:W-:-:S04]  /*8cb0*/  IMAD.X R7, RZ, RZ, RZ, P0 ;  /* 0x000000ffff077224 */ /* 0x000fc800000e06ff */
[----:B------:R-:W-:-:S08]  /*8cc0*/  IMAD.WIDE.U32.X R6, R19, UR9, R6, P1 ;  /* 0x0000000913067c25 */ /* 0x000fd000088e0406 */
.L_x_184:
[--C-:B------:R-:W-:Y:S01]  /*8cd0*/  SHF.R.U64 R16, R6, UR11, R7.reuse ;  /* 0x0000000b06107c19 */ /* 0x100fe20008001207 */
[----:B------:R-:W0:Y:S01]  /*8ce0*/  F2I.U32.TRUNC.NTZ R20, R20 ;  /* 0x0000001400147305 */ /* 0x000e22000020f000 */
[----:B------:R-:W-:Y:S01]  /*8cf0*/  SHF.R.U32.HI R6, RZ, UR11, R7 ;  /* 0x0000000bff067c19 */ /* 0x000fe20008011607 */
[----:B------:R-:W-:Y:S01]  /*8d00*/  ULDC.64 UR8, c[0x0][0x620] ;  /* 0x0001880000087ab9 */ /* 0x000fe20000000a00 */
[----:B------:R-:W-:Y:S01]  /*8d10*/  IADD3 R9, P0, RZ, -R16, RZ ;  /* 0x80000010ff097210 */ /* 0x000fe20007f1e0ff */
[----:B------:R-:W-:Y:S01]  /*8d20*/  ULDC.64 UR10, c[0x0][0x640] ;  /* 0x00019000000a7ab9 */ /* 0x000fe20000000a00 */
[----:B------:R-:W2:Y:S03]  /*8d30*/  LDC R21, c[0x0][0x148] ;  /* 0x00005200ff157b82 */ /* 0x000ea60000000800 */
[----:B------:R-:W-:Y:S01]  /*8d40*/  IMAD.X R6, RZ, RZ, ~R6, P0 ;  /* 0x000000ffff067224 */ /* 0x000fe200000e0e06 */
[----:B------:R-:W-:-:S03]  /*8d50*/  ISETP.NE.U32.AND P0, PT, RZ, UR10, PT ;  /* 0x0000000aff007c0c */ /* 0x000fc6000bf05070 */
[----:B------:R-:W-:Y:S01]  /*8d60*/  IMAD R8, R6, UR8, RZ ;  /* 0x0000000806087c24 */ /* 0x000fe2000f8e02ff */
[----:B------:R-:W-:Y:S01]  /*8d70*/  ISETP.NE.AND.EX P0, PT, RZ, UR11, PT, P0 ;  /* 0x0000000bff007c0c */ /* 0x000fe2000bf05300 */
[----:B------:R-:W-:Y:S01]  /*8d80*/  IMAD.WIDE.U32 R6, R9, UR8, R2 ;  /* 0x0000000809067c25 */ /* 0x000fe2000f8e0002 */
[----:B------:R-:W-:-:S03]  /*8d90*/  ULDC UR8, c[0x0][0x618] ;  /* 0x0001860000087ab9 */ /* 0x000fc60000000800 */
[----:B------:R-:W-:Y:S01]  /*8da0*/  IMAD R9, R9, UR9, R8 ;  /* 0x0000000909097c24 */ /* 0x000fe2000f8e0208 */
[----:B------:R-:W-:Y:S01]  /*8db0*/  ULDC UR9, c[0x0][0x154] ;  /* 0x0000550000097ab9 */ /* 0x000fe20000000800 */
[----:B0-----:R-:W-:Y:S02]  /*8dc0*/  IMAD.MOV R8, RZ, RZ, -R20 ;  /* 0x000000ffff087224 */ /* 0x001fe400078e0a14 */
[----:B------:R-:W-:Y:S02]  /*8dd0*/  IMAD.IADD R7, R7, 0x1, R9 ;  /* 0x0000000107077824 */ /* 0x000fe400078e0209 */
[----:B-1----:R-:W-:Y:S01]  /*8de0*/  IMAD R17, R18, R8, R17 ;  /* 0x0000000812117224 */ /* 0x002fe200078e0211 */
[----:B------:R-:W-:Y:S02]  /*8df0*/  I2FP.F32.U32 R8, R12 ;  /* 0x0000000c00087245 */ /* 0x000fe40000201000 */
[--C-:B------:R-:W-:Y:S02]  /*8e00*/  SHF.R.U64 R18, R6, UR8, R7.reuse ;  /* 0x0000000806127c19 */ /* 0x100fe40008001207 */
[----:B------:R-:W-:Y:S01]  /*8e10*/  SHF.R.U32.HI R7, RZ, UR8, R7 ;  /* 0x00000008ff077c19 */ /* 0x000fe20008011607 */
[----:B------:R-:W-:Y:S01]  /*8e20*/  FMUL R8, R8, UR9 ;  /* 0x0000000908087c20 */ /* 0x000fe20008400000 */
[----:B------:R-:W-:-:S02]  /*8e30*/  ULDC UR8, c[0x0][0x608] ;  /* 0x0001820000087ab9 */ /* 0x000fc40000000800 */
[--C-:B------:R-:W-:Y:S01]  /*8e40*/  SHF.R.U64 R20, R18, UR8, R7.reuse ;  /* 0x0000000812147c19 */ /* 0x100fe20008001207 */
[----:B------:R0:W1:Y:S01]  /*8e50*/  F2I.U32.TRUNC.NTZ R22, R8 ;  /* 0x0000000800167305 */ /* 0x000062000020f000 */
[----:B------:R-:W-:Y:S01]  /*8e60*/  SHF.R.U32.HI R7, RZ, UR8, R7 ;  /* 0x00000008ff077c19 */ /* 0x000fe20008011607 */
[----:B------:R-:W-:-:S03]  /*8e70*/  ULDC UR8, c[0x0][0x658] ;  /* 0x0001960000087ab9 */ /* 0x000fc60000000800 */
[--C-:B------:R-:W-:Y:S02]  /*8e80*/  SHF.R.U64 R19, R20, UR8, R7.reuse ;  /* 0x0000000814137c19 */ /* 0x100fe40008001207 */
[----:B------:R-:W-:-:S03]  /*8e90*/  SHF.R.U32.HI R23, RZ, UR8, R7 ;  /* 0x00000008ff177c19 */ /* 0x000fc60008011607 */
[----:B------:R-:W-:Y:S02]  /*8ea0*/  IMAD.MOV.U32 R6, RZ, RZ, R19 ;  /* 0x000000ffff067224 */ /* 0x000fe400078e0013 */
[----:B------:R-:W-:Y:S01]  /*8eb0*/  IMAD.MOV.U32 R7, RZ, RZ, R23 ;  /* 0x000000ffff077224 */ /* 0x000fe200078e0017 */
[----:B0-----:R-:W-:Y:S06]  /*8ec0*/  @!P0 BRA `(.L_x_185) ;  /* 0x0000000000288947 */ /* 0x001fec0003800000 */
        /* <DEDUP_REMOVED lines=10> */
.L_x_185:
[----:B------:R-:W-:Y:S01]  /*8f70*/  ULDC UR8, c[0x0][0x648] ;  /* 0x0001920000087ab9 */ /* 0x000fe20000000800 */
[----:B-1----:R-:W-:Y:S01]  /*8f80*/  IMAD.MOV R22, RZ, RZ, -R22 ;  /* 0x000000ffff167224 */ /* 0x002fe200078e0a16 */
[----:B------:R-:W-:Y:S01]  /*8f90*/  SHF.R.U64 R7, R6, UR8, R7 ;  /* 0x0000000806077c19 */ /* 0x000fe20008001207 */
[----:B------:R-:W-:Y:S01]  /*8fa0*/  ULDC UR8, c[0x0][0x638] ;  /* 0x00018e0000087ab9 */ /* 0x000fe20000000800 */
[----:B------:R-:W-:Y:S01]  /*8fb0*/  LOP3.LUT R6, R20, UR19, RZ, 0xc0, !PT ;  /* 0x0000001314067c12 */ /* 0x000fe2000f8ec0ff */
[----:B--2---:R-:W-:Y:S01]  /*8fc0*/  @P2 IMAD R17, R21, R22, R12 ;  /* 0x0000001615112224 */ /* 0x004fe200078e020c */
[----:B------:R-:W-:Y:S01]  /*8fd0*/  LOP3.LUT R18, R18, UR5, RZ, 0xc0, !PT ;  /* 0x0000000512127c12 */ /* 0x000fe2000f8ec0ff */
[----:B------:R-:W-:Y:S01]  /*8fe0*/  IMAD.MOV R8, RZ, RZ, -R7 ;  /* 0x000000ffff087224 */ /* 0x000fe200078e0a07 */
[----:B------:R-:W-:Y:S01]  /*8ff0*/  ULDC UR9, c[0x0][0x610] ;  /* 0x0001840000097ab9 */ /* 0x000fe20000000800 */
[----:B------:R-:W-:Y:S02]  /*9000*/  IMAD R6, R7, UR6, R6 ;  /* 0x0000000607067c24 */ /* 0x000fe4000f8e0206 */
[----:B------:R-:W-:Y:S01]  /*9010*/  IMAD R19, R8, UR8, R19 ;  /* 0x0000000808137c24 */ /* 0x000fe2000f8e0213 */
[----:B------:R-:W-:Y:S01]  /*9020*/  ULDC UR8, c[0x0][0x600] ;  /* 0x0001800000087ab9 */ /* 0x000fe20000000800 */
[----:B------:R-:W-:-:S02]  /*9030*/  IMAD R6, R6, UR9, R17 ;  /* 0x0000000906067c24 */ /* 0x000fc4000f8e0211 */
[----:B------:R-:W-:Y:S02]  /*9040*/  IMAD R19, R19, UR8, R18 ;  /* 0x0000000813137c24 */ /* 0x000fe4000f8e0212 */
[----:B------:R-:W-:-:S03]  /*9050*/  IMAD.MOV.U32 R7, RZ, RZ, 0x1 ;  /* 0x00000001ff077424 */ /* 0x000fc600078e00ff */
[----:B------:R-:W-:Y:S02]  /*9060*/  SEL R17, R19, R6, !P2 ;  /* 0x0000000613117207 */ /* 0x000fe40005000000 */
[----:B------:R-:W-:-:S07]  /*9070*/  SEL R6, R6, R19, !P2 ;  /* 0x0000001306067207 */ /* 0x000fce0005000000 */
.L_x_183:
[----:B------:R-:W-:Y:S05]  /*9080*/  BSYNC B1 ;  /* 0x0000000000017941 */ /* 0x000fea0003800000 */
.L_x_182:
[----:B------:R-:W-:-:S13]  /*9090*/  LOP3.LUT P0, RZ, R7, 0xff, RZ, 0xc0, !PT ;  /* 0x000000ff07ff7812 */ /* 0x000fda000780c0ff */
[----:B------:R-:W-:Y:S05]  /*90a0*/  @P0 BRA `(.L_x_186) ;  /* 0xfffffff400500947 */ /* 0x000fea000383ffff */
[----:B------:R-:W-:Y:S05]  /*90b0*/  BSYNC B0 ;  /* 0x0000000000007941 */ /* 0x000fea0003800000 */
.L_x_175:
[----:B------:R-:W-:-:S03]  /*90c0*/  UMOV UR8, 0xffffffff ;  /* 0xffffffff00087882 */ /* 0x000fc60000000000 */
[----:B------:R-:W-:Y:S05]  /*90d0*/  BRA.DIV UR8, `(.L_x_187) ;  /* 0x0000000608407947 */ /* 0x000fea000b800000 */
[----:B------:R-:W-:-:S13]  /*90e0*/  ELECT P0, URZ, PT ;  /* 0x00000000003f782f */ /* 0x000fda0003800000 */
.L_x_202:
[----:B------:R-:W-:Y:S04]  /*90f0*/  BSSY B0, `(.L_x_188) ;  /* 0x0000034000007945 */ /* 0x000fe80003800000 */
[----:B------:R-:W-:Y:S05]  /*9100*/  @!P0 BRA `(.L_x_189) ;  /* 0x0000000000c88947 */ /* 0x000fea0003800000 */
[----:B------:R-:W-:-:S04]  /*9110*/  LOP3.LUT R4, R4, 0x2, RZ, 0xfc, !PT ;  /* 0x0000000204047812 */ /* 0x000fc800078efcff */
[----:B------:R-:W-:-:S13]  /*9120*/  ISETP.NE.AND P0, PT, R4, 0x3, PT ;  /* 0x000000030400780c */ /* 0x000fda0003f05270 */
[----:B------:R-:W-:Y:S05]  /*9130*/  @!P0 BRA `(.L_x_190) ;  /* 0x0000000000048947 */ /* 0x000fea0003800000 */
[----:B------:R-:W-:Y:S01]  /*9140*/  BPT.TRAP 0x1 ;  /* 0x000000040000795c */ /* 0x000fe20000300000 */
.L_x_190:
[----:B------:R-:W0:Y:S01]  /*9150*/  S2R R3, SR_CgaCtaId ;  /* 0x0000000000037919 */ /* 0x000e220000008800 */
[----:B------:R-:W-:-:S04]  /*9160*/  MOV R0, 0x400 ;  /* 0x0000040000007802 */ /* 0x000fc80000000f00 */
[----:B0-----:R-:W-:Y:S02]  /*9170*/  LEA R0, R3, R0, 0x18 ;  /* 0x0000000003007211 */ /* 0x001fe400078ec0ff */
[----:B------:R-:W-:-:S03]  /*9180*/  SHF.L.U32 R3, R11, 0x1f, RZ ;  /* 0x0000001f0b037819 */ /* 0x000fc600000006ff */
[----:B------:R-:W-:-:S04]  /*9190*/  VIADD R0, R0, 0x28 ;  /* 0x0000002800007836 */ /* 0x000fc80000000000 */
[C---:B------:R-:W-:Y:S02]  /*91a0*/  IMAD R6, R15.reuse, 0x8, R0 ;  /* 0x000000080f067824 */ /* 0x040fe400078e0200 */
[----:B------:R-:W-:Y:S02]  /*91b0*/  VIADD R15, R15, 0x1 ;  /* 0x000000010f0f7836 */ /* 0x000fe40000000000 */
[----:B------:R-:W0:Y:S03]  /*91c0*/  SYNCS.PHASECHK.TRANS64.TRYWAIT P0, [R6+URZ], R3 ;  /* 0x00000003060075a7 */ /* 0x000e26000800017f */
[----:B------:R-:W-:-:S04]  /*91d0*/  ISETP.NE.AND P1, PT, R15, 0x5, PT ;  /* 0x000000050f00780c */ /* 0x000fc80003f25270 */
[----:B------:R-:W-:Y:S02]  /*91e0*/  SEL R2, RZ, 0x1, P1 ;  /* 0x00000001ff027807 */ /* 0x000fe40000800000 */
[----:B------:R-:W-:Y:S02]  /*91f0*/  SEL R15, R15, RZ, P1 ;  /* 0x000000ff0f0f7207 */ /* 0x000fe40000800000 */
[----:B------:R-:W-:-:S03]  /*9200*/  LOP3.LUT R8, R11, R2, RZ, 0x3c, !PT ;  /* 0x000000020b087212 */ /* 0x000fc600078e3cff */
[----:B------:R-:W-:Y:S01]  /*9210*/  IMAD R7, R15, 0x8, R0 ;  /* 0x000000080f077824 */ /* 0x000fe200078e0200 */
[----:B------:R-:W-:Y:S01]  /*9220*/  SHF.L.U32 R4, R8, 0x1f, RZ ;  /* 0x0000001f08047819 */ /* 0x000fe200000006ff */
[----:B0-----:R-:W-:Y:S06]  /*9230*/  @!P0 BRA `(.L_x_191) ;  /* 0x0000000400088947 */ /* 0x001fec0003800000 */
.L_x_203:
[----:B------:R-:W1:Y:S01]  /*9240*/  SYNCS.PHASECHK.TRANS64.TRYWAIT P0, [R7+URZ], R4 ;  /* 0x00000004070075a7 */ /* 0x000e62000800017f */
[----:B------:R-:W-:-:S05]  /*9250*/  VIADD R2, R15, 0x1 ;  /* 0x000000010f027836 */ /* 0x000fca0000000000 */
[----:B------:R-:W-:-:S04]  /*9260*/  ISETP.NE.AND P1, PT, R2, 0x5, PT ;  /* 0x000000050200780c */ /* 0x000fc80003f25270 */
[----:B0-----:R-:W-:Y:S02]  /*9270*/  SEL R3, RZ, 0x1, P1 ;  /* 0x00000001ff037807 */ /* 0x001fe40000800000 */
[----:B------:R-:W-:Y:S02]  /*9280*/  SEL R9, R2, RZ, P1 ;  /* 0x000000ff02097207 */ /* 0x000fe40000800000 */
[----:B------:R-:W-:-:S03]  /*9290*/  LOP3.LUT R8, R8, R3, RZ, 0x3c, !PT ;  /* 0x0000000308087212 */ /* 0x000fc600078e3cff */
[----:B------:R-:W-:Y:S01]  /*92a0*/  IMAD R10, R9, 0x8, R0 ;  /* 0x00000008090a7824 */ /* 0x000fe200078e0200 */
[----:B------:R-:W-:Y:S01]  /*92b0*/  SHF.L.U32 R5, R8, 0x1f, RZ ;  /* 0x0000001f08057819 */ /* 0x000fe200000006ff */
[----:B-1----:R-:W-:Y:S06]  /*92c0*/  @!P0 BRA `(.L_x_192) ;  /* 0x0000000000f88947 */ /* 0x002fec0003800000 */
.L_x_204:
[----:B------:R-:W1:Y:S01]  /*92d0*/  SYNCS.PHASECHK.TRANS64.TRYWAIT P0, [R10+URZ], R5 ;  /* 0x000000050a0075a7 */ /* 0x000e62000800017f */
[----:B------:R-:W-:-:S05]  /*92e0*/  VIADD R2, R9, 0x1 ;  /* 0x0000000109027836 */ /* 0x000fca0000000000 */
[----:B------:R-:W-:-:S04]  /*92f0*/  ISETP.NE.AND P1, PT, R2, 0x5, PT ;  /* 0x000000050200780c */ /* 0x000fc80003f25270 */
[----:B------:R-:W-:Y:S02]  /*9300*/  SEL R3, RZ, 0x1, P1 ;  /* 0x00000001ff037807 */ /* 0x000fe40000800000 */
[----:B0-----:R-:W-:Y:S02]  /*9310*/  SEL R7, R2, RZ, P1 ;  /* 0x000000ff02077207 */ /* 0x001fe40000800000 */
[----:B------:R-:W-:-:S03]  /*9320*/  LOP3.LUT R9, R8, R3, RZ, 0x3c, !PT ;  /* 0x0000000308097212 */ /* 0x000fc600078e3cff */
[----:B------:R-:W-:Y:S01]  /*9330*/  IMAD R11, R7, 0x8, R0 ;  /* 0x00000008070b7824 */ /* 0x000fe200078e0200 */
[----:B------:R-:W-:Y:S01]  /*9340*/  SHF.L.U32 R6, R9, 0x1f, RZ ;  /* 0x0000001f09067819 */ /* 0x000fe200000006ff */
[----:B-1----:R-:W-:Y:S06]  /*9350*/  @!P0 BRA `(.L_x_193) ;  /* 0x0000000000e88947 */ /* 0x002fec0003800000 */
.L_x_205:
[----:B------:R-:W1:Y:S01]  /*9360*/  SYNCS.PHASECHK.TRANS64.TRYWAIT P0, [R11+URZ], R6 ;  /* 0x000000060b0075a7 */ /* 0x000e62000800017f */
[----:B------:R-:W-:-:S05]  /*9370*/  VIADD R2, R7, 0x1 ;  /* 0x0000000107027836 */ /* 0x000fca0000000000 */
[----:B------:R-:W-:-:S04]  /*9380*/  ISETP.NE.AND P1, PT, R2, 0x5, PT ;  /* 0x000000050200780c */ /* 0x000fc80003f25270 */
[----:B------:R-:W-:Y:S02]  /*9390*/  SEL R4, RZ, 0x1, P1 ;  /* 0x00000001ff047807 */ /* 0x000fe40000800000 */
[----:B------:R-:W-:Y:S02]  /*93a0*/  SEL R3, R2, RZ, P1 ;  /* 0x000000ff02037207 */ /* 0x000fe40000800000 */
[----:B------:R-:W-:Y:S01]  /*93b0*/  LOP3.LUT R4, R9, R4, RZ, 0x3c, !PT ;  /* 0x0000000409047212 */ /* 0x000fe200078e3cff */
[----:B-1----:R-:W-:Y:S06]  /*93c0*/  @!P0 BRA `(.L_x_194) ;  /* 0x0000000000e08947 */ /* 0x002fec0003800000 */
.L_x_206:
[----:B------:R-:W-:Y:S01]  /*93d0*/  IMAD R3, R3, 0x8, R0 ;  /* 0x0000000803037824 */ /* 0x000fe200078e0200 */
[----:B------:R-:W-:-:S07]  /*93e0*/  SHF.L.U32 R0, R4, 0x1f, RZ ;  /* 0x0000001f04007819 */ /* 0x000fce00000006ff */
.L_x_195:
[----:B--2---:R2:W3:Y:S02]  /*93f0*/  SYNCS.PHASECHK.TRANS64.TRYWAIT P0, [R3+URZ], R0 ;  /* 0x00000000030075a7 */ /* 0x0044e4000800017f */
[----:B---3--:R-:W-:Y:S05]  /*9400*/  @!P0 NANOSLEEP.SYNCS 0x989680 ;  /* 0x009896800000895d */ /* 0x008fea0003900000 */
[----:B------:R-:W3:Y:S02]  /*9410*/  @!P0 SYNCS.PHASECHK.TRANS64 P0, [R3+URZ], R0 ;  /* 0x00000000030085a7 */ /* 0x000ee4000800007f */
[----:B---3--:R-:W-:Y:S05]  /*9420*/  @!P0 BRA `(.L_x_195) ;  /* 0xfffffffc00f08947 */ /* 0x008fea000383ffff */
.L_x_189:
[----:B------:R-:W-:Y:S05]  /*9430*/  BSYNC B0 ;  /* 0x0000000000007941 */ /* 0x000fea0003800000 */
.L_x_188:
[----:B------:R-:W-:Y:S05]  /*9440*/  EXIT ;  /* 0x000000000000794d */ /* 0x000fea0003800000 */
.L_x_21:
[----:B-1----:R-:W-:-:S04]  /*9450*/  IMAD.U32 R13, RZ, RZ, UR6 ;  /* 0x00000006ff0d7e24 */ /* 0x002fc8000f8e00ff */
[----:B------:R1:W4:Y:S03]  /*9460*/  SYNCS.PHASECHK.TRANS64.TRYWAIT P0, [R13+URZ], R12 ;  /* 0x0000000c0d0075a7 */ /* 0x000326000800017f */
[----:B----4-:R-:W-:Y:S05]  /*9470*/  @!P0 NANOSLEEP.SYNCS 0x989680 ;  /* 0x009896800000895d */ /* 0x010fea0003900000 */
[----:B------:R-:W4:Y:S02]  /*9480*/  @!P0 SYNCS.PHASECHK.TRANS64 P0, [R13+URZ], R12 ;  /* 0x0000000c0d0085a7 */ /* 0x000f24000800007f */
[----:B----4-:R-:W-:Y:S05]  /*9490*/  @!P0 BRA `(.L_x_21) ;  /* 0xfffffffc00ec8947 */ /* 0x010fea000383ffff */
[----:B------:R-:W-:Y:S05]  /*94a0*/  BRA `(.L_x_20) ;  /* 0xffffff8000dc7947 */ /* 0x000fea000383ffff */
.L_x_27:
[----:B-1----:R-:W-:-:S04]  /*94b0*/  IMAD.U32 R145, RZ, RZ, UR12 ;  /* 0x0000000cff917e24 */ /* 0x002fc8000f8e00ff */
[----:B------:R1:W4:Y:S03]  /*94c0*/  SYNCS.PHASECHK.TRANS64.TRYWAIT P0, [R145+URZ], R140 ;  /* 0x0000008c910075a7 */ /* 0x000326000800017f */
[----:B----4-:R-:W-:Y:S05]  /*94d0*/  @!P0 NANOSLEEP.SYNCS 0x989680 ;  /* 0x009896800000895d */ /* 0x010fea0003900000 */
[----:B------:R-:W4:Y:S02]  /*94e0*/  @!P0 SYNCS.PHASECHK.TRANS64 P0, [R145+URZ], R140 ;  /* 0x0000008c910085a7 */ /* 0x000f24000800007f */
[----:B----4-:R-:W-:Y:S05]  /*94f0*/  @!P0 BRA `(.L_x_27) ;  /* 0xfffffffc00ec8947 */ /* 0x010fea000383ffff */
[----:B------:R-:W-:Y:S05]  /*9500*/  BRA `(.L_x_26) ;  /* 0xffffff8c00207947 */ /* 0x000fea000383ffff */
.L_x_176:
[----:B------:R-:W-:Y:S01]  /*9510*/  BSSY B1, `(.L_x_196) ;  /* 0x0000006000017945 */ /* 0x000fe20003800000 */
[----:B------:R-:W-:-:S07]  /*9520*/  IMAD.MOV.U32 R7, RZ, RZ, -0x1 ;  /* 0xffffffffff077424 */ /* 0x000fce00078e00ff */
[----:B------:R-:W-:Y:S05]  /*9530*/  WARPSYNC.COLLECTIVE R7, `(.L_x_197) ;  /* 0x00000000070c7348 */ /* 0x000fea0003c00000 */
[----:B------:R-:W-:Y:S02]  /*9540*/  ELECT P0, UR62, PT ;  /* 0x00000000003e782f */ /* 0x000fe40003800000 */
[----:B------:R-:W-:Y:S01]  /*9550*/  MOV R7, UR62 ;  /* 0x0000003e00077c02 */ /* 0x000fe20008000f00 */
[----:B------:R-:W-:Y:S10]  /*9560*/  ENDCOLLECTIVE ;  /* 0x000000000000791b */ /* 0x000ff40003800000 */
.L_x_197:
[----:B------:R-:W-:Y:S05]  /*9570*/  BSYNC B1 ;  /* 0x0000000000017941 */ /* 0x000fea0003800000 */
.L_x_196:
[----:B------:R-:W-:Y:S05]  /*9580*/  BRA `(.L_x_198) ;  /* 0xfffffff000247947 */ /* 0x000fea000383ffff */
.L_x_179:
[----:B-1----:R1:W2:Y:S02]  /*9590*/  SYNCS.PHASECHK.TRANS64.TRYWAIT P0, [R20+URZ+0x28], R9 ;  /* 0x00002809140075a7 */ /* 0x0022a4000800017f */
[----:B--2---:R-:W-:Y:S05]  /*95a0*/  @!P0 NANOSLEEP.SYNCS 0x989680 ;  /* 0x009896800000895d */ /* 0x004fea0003900000 */
[----:B------:R-:W2:Y:S02]  /*95b0*/  @!P0 SYNCS.PHASECHK.TRANS64 P0, [R20+URZ+0x28], R9 ;  /* 0x00002809140085a7 */ /* 0x000ea4000800007f */
[----:B--2---:R-:W-:Y:S05]  /*95c0*/  @!P0 BRA `(.L_x_179) ;  /* 0xfffffffc00f08947 */ /* 0x004fea000383ffff */
[----:B------:R-:W-:Y:S05]  /*95d0*/  BRA `(.L_x_199) ;  /* 0xfffffff0005c7947 */ /* 0x000fea000383ffff */
.L_x_187:
[----:B------:R-:W-:Y:S01]  /*95e0*/  BSSY B0, `(.L_x_200) ;  /* 0x0000006000007945 */ /* 0x000fe20003800000 */
[----:B------:R-:W-:-:S07]  /*95f0*/  IMAD.MOV.U32 R7, RZ, RZ, -0x1 ;  /* 0xffffffffff077424 */ /* 0x000fce00078e00ff */
[----:B------:R-:W-:Y:S05]  /*9600*/  WARPSYNC.COLLECTIVE R7, `(.L_x_201) ;  /* 0x00000000070c7348 */ /* 0x000fea0003c00000 */
[----:B------:R-:W-:Y:S02]  /*9610*/  ELECT P0, UR62, PT ;  /* 0x00000000003e782f */ /* 0x000fe40003800000 */
[----:B------:R-:W-:Y:S01]  /*9620*/  MOV R7, UR62 ;  /* 0x0000003e00077c02 */ /* 0x000fe20008000f00 */
[----:B------:R-:W-:Y:S10]  /*9630*/  ENDCOLLECTIVE ;  /* 0x000000000000791b */ /* 0x000ff40003800000 */
.L_x_201:
[----:B------:R-:W-:Y:S05]  /*9640*/  BSYNC B0 ;  /* 0x0000000000007941 */ /* 0x000fea0003800000 */
.L_x_200:
[----:B------:R-:W-:Y:S05]  /*9650*/  BRA `(.L_x_202) ;  /* 0xfffffff800a47947 */ /* 0x000fea000383ffff */
.L_x_191:
[----:B0-----:R0:W1:Y:S02]  /*9660*/  SYNCS.PHASECHK.TRANS64.TRYWAIT P0, [R6+URZ], R3 ;  /* 0x00000003060075a7 */ /* 0x001064000800017f */
[----:B-1----:R-:W-:Y:S05]  /*9670*/  @!P0 NANOSLEEP.SYNCS 0x989680 ;  /* 0x009896800000895d */ /* 0x002fea0003900000 */
[----:B------:R-:W1:Y:S02]  /*9680*/  @!P0 SYNCS.PHASECHK.TRANS64 P0, [R6+URZ], R3 ;  /* 0x00000003060085a7 */ /* 0x000e64000800007f */
[----:B-1----:R-:W-:Y:S05]  /*9690*/  @!P0 BRA `(.L_x_191) ;  /* 0xfffffffc00f08947 */ /* 0x002fea000383ffff */
[----:B------:R-:W-:Y:S05]  /*96a0*/  BRA `(.L_x_203) ;  /* 0xfffffff800e47947 */ /* 0x000fea000383ffff */
.L_x_192:
[----:B0-----:R0:W1:Y:S02]  /*96b0*/  SYNCS.PHASECHK.TRANS64.TRYWAIT P0, [R7+URZ], R4 ;  /* 0x00000004070075a7 */ /* 0x001064000800017f */
[----:B-1----:R-:W-:Y:S05]  /*96c0*/  @!P0 NANOSLEEP.SYNCS 0x989680 ;  /* 0x009896800000895d */ /* 0x002fea0003900000 */
[----:B------:R-:W1:Y:S02]  /*96d0*/  @!P0 SYNCS.PHASECHK.TRANS64 P0, [R7+URZ], R4 ;  /* 0x00000004070085a7 */ /* 0x000e64000800007f */
[----:B-1----:R-:W-:Y:S05]  /*96e0*/  @!P0 BRA `(.L_x_192) ;  /* 0xfffffffc00f08947 */ /* 0x002fea000383ffff */
[----:B------:R-:W-:Y:S05]  /*96f0*/  BRA `(.L_x_204) ;  /* 0xfffffff800f47947 */ /* 0x000fea000383ffff */
.L_x_193:
[----:B0-----:R0:W1:Y:S02]  /*9700*/  SYNCS.PHASECHK.TRANS64.TRYWAIT P0, [R10+URZ], R5 ;  /* 0x000000050a0075a7 */ /* 0x001064000800017f */
[----:B-1----:R-:W-:Y:S05]  /*9710*/  @!P0 NANOSLEEP.SYNCS 0x989680 ;  /* 0x009896800000895d */ /* 0x002fea0003900000 */
[----:B------:R-:W1:Y:S02]  /*9720*/  @!P0 SYNCS.PHASECHK.TRANS64 P0, [R10+URZ], R5 ;  /* 0x000000050a0085a7 */ /* 0x000e64000800007f */
[----:B-1----:R-:W-:Y:S05]  /*9730*/  @!P0 BRA `(.L_x_193) ;  /* 0xfffffffc00f08947 */ /* 0x002fea000383ffff */
[----:B------:R-:W-:Y:S05]  /*9740*/  BRA `(.L_x_205) ;  /* 0xfffffffc00047947 */ /* 0x000fea000383ffff */
.L_x_194:
[----:B-1----:R1:W2:Y:S02]  /*9750*/  SYNCS.PHASECHK.TRANS64.TRYWAIT P0, [R11+URZ], R6 ;  /* 0x000000060b0075a7 */ /* 0x0022a4000800017f */
[----:B--2---:R-:W-:Y:S05]  /*9760*/  @!P0 NANOSLEEP.SYNCS 0x989680 ;  /* 0x009896800000895d */ /* 0x004fea0003900000 */
[----:B------:R-:W2:Y:S02]  /*9770*/  @!P0 SYNCS.PHASECHK.TRANS64 P0, [R11+URZ], R6 ;  /* 0x000000060b0085a7 */ /* 0x000ea4000800007f */
[----:B--2---:R-:W-:Y:S05]  /*9780*/  @!P0 BRA `(.L_x_194) ;  /* 0xfffffffc00f08947 */ /* 0x004fea000383ffff */
[----:B------:R-:W-:Y:S05]  /*9790*/  BRA `(.L_x_206) ;  /* 0xfffffffc000c7947 */ /* 0x000fea000383ffff */
.L_x_207:
[----:B------:R-:W-:-:S00]  /*97a0*/  BRA `(.L_x_207) ;  /* 0xfffffffc00fc7947 */ /* 0x000fc0000383ffff */
[----:B------:R-:W-:-:S00]  /*97b0*/  NOP ;  /* 0x0000000000007918 */ /* 0x000fc00000000000 */
        /* <DEDUP_REMOVED lines=12> */
.L_x_208:


//--------------------- .nv.shared._ZN7cutlass13device_kernelINS_4gemm6kernel13GemmUniversalIN4cute5tupleIJiiiiEEENS1_10collective13CollectiveMmaINS1_37MainloopSm90TmaGmmaWarpSpecializedFP8ILi5ENS5_IJNS4_1CILi2EEENSA_ILi1EEESC_EEENS1_35KernelTmaWarpSpecializedCooperativeEEENS5_IJNSA_ILi128EEESG_NSA_ILi64EEEEEENS_12float_e4m3_tENS5_IJlSC_lEEESJ_SK_NS4_8TiledMMAINS4_8MMA_AtomIJNS4_4SM904GMMA31MMA_64x128x32_F32E4M3E4M3_SS_TNILNSO_7ScaleInE1ELSQ_1EEEEEENS4_6LayoutISD_NS5_IJSC_NSA_ILi0EEESU_EEEEENS5_IJNS4_10UnderscoreESX_SX_EEEEENS4_13SM90_TMA_LOADENS4_14ComposedLayoutINS4_7SwizzleILi2ELi4ELi3EEENS4_18smem_ptr_flag_bitsILi8EEENST_INS5_IJNSA_ILi8EEESH_EEENS5_IJSH_SC_EEEEEEEvNS4_8identityENS4_23SM90_TMA_LOAD_MULTICASTES1A_vS1B_EENS_8epilogue10collective6detail29Sm90TmaWarpSpecializedAdapterINS1F_15DefaultEpilogueISJ_SK_SK_NS1E_6thread17LinearCombinationISJ_Li1EffLNS1J_9ScaleType4KindE0ELNS_15FloatRoundStyleE2ESJ_EENS1_15EpilogueDefaultEEEEEvvEEEEvNT_6ParamsE --------------------------
	.section	.nv.shared._ZN7cutlass13device_kernelINS_4gemm6kernel13GemmUniversalIN4cute5tupleIJiiiiEEENS1_10collective13CollectiveMmaINS1_37MainloopSm90TmaGmmaWarpSpecializedFP8ILi5ENS5_IJNS4_1CILi2EEENSA_ILi1EEESC_EEENS1_35KernelTmaWarpSpecializedCooperativeEEENS5_IJNSA_ILi128EEESG_NSA_ILi64EEEEEENS_12float_e4m3_tENS5_IJlSC_lEEESJ_SK_NS4_8TiledMMAINS4_8MMA_AtomIJNS4_4SM904GMMA31MMA_64x128x32_F32E4M3E4M3_SS_TNILNSO_7ScaleInE1ELSQ_1EEEEEENS4_6LayoutISD_NS5_IJSC_NSA_ILi0EEESU_EEEEENS5_IJNS4_10UnderscoreESX_SX_EEEEENS4_13SM90_TMA_LOADENS4_14ComposedLayoutINS4_7SwizzleILi2ELi4ELi3EEENS4_18smem_ptr_flag_bitsILi8EEENST_INS5_IJNSA_ILi8EEESH_EEENS5_IJSH_SC_EEEEEEEvNS4_8identityENS4_23SM90_TMA_LOAD_MULTICASTES1A_vS1B_EENS_8epilogue10collective6detail29Sm90TmaWarpSpecializedAdapterINS1F_15DefaultEpilogueISJ_SK_SK_NS1E_6thread17LinearCombinationISJ_Li1EffLNS1J_9ScaleType4KindE0ELNS_15FloatRoundStyleE2ESJ_EENS1_15EpilogueDefaultEEEEEvvEEEEvNT_6ParamsE,"aw",@nobits
	.sectionflags	@""
	.align	16
	.zero		1024


//--------------------- .nv.shared.reserved.0     --------------------------
	.section	.nv.shared.reserved.0,"aw",@nobits
	.weak		__nv_reservedSMEM_offset_0_alias
	.size		__nv_reservedSMEM_offset_0_alias, 0, 0
	.other		__nv_reservedSMEM_offset_0_alias,@"STO_CUDA_RESERVED_SHARED STV_DEFAULT"
__nv_reservedSMEM_offset_0_alias:
	.zero		0


//--------------------- .nv.global                --------------------------
	.section	.nv.global,"aw",@nobits
.nv.global:
	.type		_ZN39_INTERNAL_acf47a7f_4_k_cu_666a059a_53884cute1_E,@object
	.size		_ZN39_INTERNAL_acf47a7f_4_k_cu_666a059a_53884cute1_E,(_ZN39_INTERNAL_acf47a7f_4_k_cu_666a059a_53884cuda3std3__45__cpo6cbeginE - _ZN39_INTERNAL_acf47a7f_4_k_cu_666a059a_53884cute1_E)
_ZN39_INTERNAL_acf47a7f_4_k_cu_666a059a_53884cute1_E:
	.zero		1
	.type		_ZN39_INTERNAL_acf47a7f_4_k_cu_666a059a_53884cuda3std3__45__cpo6cbeginE,@object
	.size		_ZN39_INTERNAL_acf47a7f_4_k_cu_666a059a_53884cuda3std3__45__cpo6cbeginE,(_ZN39_INTERNAL_acf47a7f_4_k_cu_666a059a_53884cuda3std3__48in_placeE - _ZN39_INTERNAL_acf47a7f_4_k_cu_666a059a_53884cuda3std3__45__cpo6cbeginE)
_ZN39_INTERNAL_acf47a7f_4_k_cu_666a059a_53884cuda3std3__45__cpo6cbeginE:
	.zero		1
	.type		_ZN39_INTERNAL_acf47a7f_4_k_cu_666a059a_53884cuda3std3__48in_placeE,@object
	.size		_ZN39_INTERNAL_acf47a7f_4_k_cu_666a059a_53884cuda3std3__48in_placeE,(_ZN39_INTERNAL_acf47a7f_4_k_cu_666a059a_53884cuda3std6ranges3__45__cpo9iter_moveE - _ZN39_INTERNAL_acf47a7f_4_k_cu_666a059a_53884cuda3std3__48in_placeE)
_ZN39_INTERNAL_acf47a7f_4_k_cu_666a059a_53884cuda3std3__48in_placeE:
	.zero		1
	.type		_ZN39_INTERNAL_acf47a7f_4_k_cu_666a059a_53884cuda3std6ranges3__45__cpo9iter_moveE,@object
	.size		_ZN39_INTERNAL_acf47a7f_4_k_cu_666a059a_53884cuda3std6ranges3__45__cpo9iter_moveE,(_ZN39_INTERNAL_acf47a7f_4_k_cu_666a059a_53884cuda3std3__45__cpo5beginE - _ZN39_INTERNAL_acf47a7f_4_k_cu_666a059a_53884cuda3std6ranges3__45__cpo9iter_moveE)
_ZN39_INTERNAL_acf47a7f_4_k_cu_666a059a_53884cuda3std6ranges3__45__cpo9iter_moveE:
	.zero		1
	.type		_ZN39_INTERNAL_acf47a7f_4_k_cu_666a059a_53884cuda3std3__45__cpo5beginE,@object
	.size		_ZN39_INTERNAL_acf47a7f_4_k_cu_666a059a_53884cuda3std3__45__cpo5beginE,(_ZN39_INTERNAL_acf47a7f_4_k_cu_666a059a_53884cuda3std3__441_GLOBAL__N__acf47a7f_4_k_cu_666a059a_53886ignoreE - _ZN39_INTERNAL_acf47a7f_4_k_cu_666a059a_53884cuda3std3__45__cpo5beginE)
_ZN39_INTERNAL_acf47a7f_4_k_cu_666a059a_53884cuda3std3__45__cpo5beginE:
	.zero		1
	.type		_ZN39_INTERNAL_acf47a7f_4_k_cu_666a059a_53884cuda3std3__441_GLOBAL__N__acf47a7f_4_k_cu_666a059a_53886ignoreE,@object
	.size		_ZN39_INTERNAL_acf47a7f_4_k_cu_666a059a_53884cuda3std3__441_GLOBAL__N__acf47a7f_4_k_cu_666a059a_53886ignoreE,(_ZN39_INTERNAL_acf47a7f_4_k_cu_666a059a_53884cute7productE - _ZN39_INTERNAL_acf47a7f_4_k_cu_666a059a_53884cuda3std3__441_GLOBAL__N__acf47a7f_4_k_cu_666a059a_53886ignoreE)
_ZN39_INTERNAL_acf47a7f_4_k_cu_666a059a_53884cuda3std3__441_GLOBAL__N__acf47a7f_4_k_cu_666a059a_53886ignoreE:
	.zero		1
	.type		_ZN39_INTERNAL_acf47a7f_4_k_cu_666a059a_53884cute7productE,@object
	.size		_ZN39_INTERNAL_acf47a7f_4_k_cu_666a059a_53884cute7productE,(_ZN39_INTERNAL_acf47a7f_4_k_cu_666a059a_53884cuda3std3__45__cpo3endE - _ZN39_INTERNAL_acf47a7f_4_k_cu_666a059a_53884cute7productE)
_ZN39_INTERNAL_acf47a7f_4_k_cu_666a059a_53884cute7productE:
	.zero		1
	.type		_ZN39_INTERNAL_acf47a7f_4_k_cu_666a059a_53884cuda3std3__45__cpo3endE,@object
	.size		_ZN39_INTERNAL_acf47a7f_4_k_cu_666a059a_53884cuda3std3__45__cpo3endE,(_ZN39_INTERNAL_acf47a7f_4_k_cu_666a059a_53884cuda3std3__419piecewise_constructE - _ZN39_INTERNAL_acf47a7f_4_k_cu_666a059a_53884cuda3std3__45__cpo3endE)
_ZN39_INTERNAL_acf47a7f_4_k_cu_666a059a_53884cuda3std3__45__cpo3endE:
	.zero		1
	.type		_ZN39_INTERNAL_acf47a7f_4_k_cu_666a059a_53884cuda3std3__419piecewise_constructE,@object
	.size		_ZN39_INTERNAL_acf47a7f_4_k_cu_666a059a_53884cuda3std3__419piecewise_constructE,(_ZN39_INTERNAL_acf47a7f_4_k_cu_666a059a_53884cuda3std3__45__cpo4cendE - _ZN39_INTERNAL_acf47a7f_4_k_cu_666a059a_53884cuda3std3__419piecewise_constructE)
_ZN39_INTERNAL_acf47a7f_4_k_cu_666a059a_53884cuda3std3__419piecewise_constructE:
	.zero		1
	.type		_ZN39_INTERNAL_acf47a7f_4_k_cu_666a059a_53884cuda3std3__45__cpo4cendE,@object
	.size		_ZN39_INTERNAL_acf47a7f_4_k_cu_666a059a_53884cuda3std3__45__cpo4cendE,(_ZN39_INTERNAL_acf47a7f_4_k_cu_666a059a_53884cuda3std6ranges3__45__cpo4swapE - _ZN39_INTERNAL_acf47a7f_4_k_cu_666a059a_53884cuda3std3__45__cpo4cendE)
_ZN39_INTERNAL_acf47a7f_4_k_cu_666a059a_53884cuda3std3__45__cpo4cendE:
	.zero		1
	.type		_ZN39_INTERNAL_acf47a7f_4_k_cu_666a059a_53884cuda3std6ranges3__45__cpo4swapE,@object
	.size		_ZN39_INTERNAL_acf47a7f_4_k_cu_666a059a_53884cuda3std6ranges3__45__cpo4swapE,(.L_7 - _ZN39_INTERNAL_acf47a7f_4_k_cu_666a059a_53884cuda3std6ranges3__45__cpo4swapE)
_ZN39_INTERNAL_acf47a7f_4_k_cu_666a059a_53884cuda3std6ranges3__45__cpo4swapE:
	.zero		1
.L_7:


//--------------------- .nv.constant0._ZN7cutlass13device_kernelINS_4gemm6kernel13GemmUniversalIN4cute5tupleIJiiiiEEENS1_10collective13CollectiveMmaINS1_37MainloopSm90TmaGmmaWarpSpecializedFP8ILi5ENS5_IJNS4_1CILi2EEENSA_ILi1EEESC_EEENS1_35KernelTmaWarpSpecializedCooperativeEEENS5_IJNSA_ILi128EEESG_NSA_ILi64EEEEEENS_12float_e4m3_tENS5_IJlSC_lEEESJ_SK_NS4_8TiledMMAINS4_8MMA_AtomIJNS4_4SM904GMMA31MMA_64x128x32_F32E4M3E4M3_SS_TNILNSO_7ScaleInE1ELSQ_1EEEEEENS4_6LayoutISD_NS5_IJSC_NSA_ILi0EEESU_EEEEENS5_IJNS4_10UnderscoreESX_SX_EEEEENS4_13SM90_TMA_LOADENS4_14ComposedLayoutINS4_7SwizzleILi2ELi4ELi3EEENS4_18smem_ptr_flag_bitsILi8EEENST_INS5_IJNSA_ILi8EEESH_EEENS5_IJSH_SC_EEEEEEEvNS4_8identityENS4_23SM90_TMA_LOAD_MULTICASTES1A_vS1B_EENS_8epilogue10collective6detail29Sm90TmaWarpSpecializedAdapterINS1F_15DefaultEpilogueISJ_SK_SK_NS1E_6thread17LinearCombinationISJ_Li1EffLNS1J_9ScaleType4KindE0ELNS_15FloatRoundStyleE2ESJ_EENS1_15EpilogueDefaultEEEEEvvEEEEvNT_6ParamsE --------------------------
	.section	.nv.constant0._ZN7cutlass13device_kernelINS_4gemm6kernel13GemmUniversalIN4cute5tupleIJiiiiEEENS1_10collective13CollectiveMmaINS1_37MainloopSm90TmaGmmaWarpSpecializedFP8ILi5ENS5_IJNS4_1CILi2EEENSA_ILi1EEESC_EEENS1_35KernelTmaWarpSpecializedCooperativeEEENS5_IJNSA_ILi128EEESG_NSA_ILi64EEEEEENS_12float_e4m3_tENS5_IJlSC_lEEESJ_SK_NS4_8TiledMMAINS4_8MMA_AtomIJNS4_4SM904GMMA31MMA_64x128x32_F32E4M3E4M3_SS_TNILNSO_7ScaleInE1ELSQ_1EEEEEENS4_6LayoutISD_NS5_IJSC_NSA_ILi0EEESU_EEEEENS5_IJNS4_10UnderscoreESX_SX_EEEEENS4_13SM90_TMA_LOADENS4_14ComposedLayoutINS4_7SwizzleILi2ELi4ELi3EEENS4_18smem_ptr_flag_bitsILi8EEENST_INS5_IJNSA_ILi8EEESH_EEENS5_IJSH_SC_EEEEEEEvNS4_8identityENS4_23SM90_TMA_LOAD_MULTICASTES1A_vS1B_EENS_8epilogue10collective6detail29Sm90TmaWarpSpecializedAdapterINS1F_15DefaultEpilogueISJ_SK_SK_NS1E_6thread17LinearCombinationISJ_Li1EffLNS1J_9ScaleType4KindE0ELNS_15FloatRoundStyleE2ESJ_EENS1_15EpilogueDefaultEEEEEvvEEEEvNT_6ParamsE,"a",@progbits
	.sectionflags	@""
	.align	4
.nv.constant0._ZN7cutlass13device_kernelINS_4gemm6kernel13GemmUniversalIN4cute5tupleIJiiiiEEENS1_10collective13CollectiveMmaINS1_37MainloopSm90TmaGmmaWarpSpecializedFP8ILi5ENS5_IJNS4_1CILi2EEENSA_ILi1EEESC_EEENS1_35KernelTmaWarpSpecializedCooperativeEEENS5_IJNSA_ILi128EEESG_NSA_ILi64EEEEEENS_12float_e4m3_tENS5_IJlSC_lEEESJ_SK_NS4_8TiledMMAINS4_8MMA_AtomIJNS4_4SM904GMMA31MMA_64x128x32_F32E4M3E4M3_SS_TNILNSO_7ScaleInE1ELSQ_1EEEEEENS4_6LayoutISD_NS5_IJSC_NSA_ILi0EEESU_EEEEENS5_IJNS4_10UnderscoreESX_SX_EEEEENS4_13SM90_TMA_LOADENS4_14ComposedLayoutINS4_7SwizzleILi2ELi4ELi3EEENS4_18smem_ptr_flag_bitsILi8EEENST_INS5_IJNSA_ILi8EEESH_EEENS5_IJSH_SC_EEEEEEEvNS4_8identityENS4_23SM90_TMA_LOAD_MULTICASTES1A_vS1B_EENS_8epilogue10collective6detail29Sm90TmaWarpSpecializedAdapterINS1F_15DefaultEpilogueISJ_SK_SK_NS1E_6thread17LinearCombinationISJ_Li1EffLNS1J_9ScaleType4KindE0ELNS_15FloatRoundStyleE2ESJ_EENS1_15EpilogueDefaultEEEEEvvEEEEvNT_6ParamsE:
	.zero		1664


//--------------------- SYMBOLS --------------------------

	.type		.nv.reservedSmem.offset0,@object
	.size		.nv.reservedSmem.offset0,0x4
